//
// Generated by NVIDIA NVVM Compiler
//
// Compiler Build ID: CL-36424714
// Cuda compilation tools, release 13.0, V13.0.88
// Based on NVVM 20.0.0
//

.version 9.0
.target sm_100
.address_size 64

	// .globl	_Z18solveFEMConstraintPfPiS_S_S_ff
// F has been demoted
// FTransposeF has been demoted
// FInverseTranspose has been demoted
// FirstPiolaKirchoffTensor has been demoted
// Gradient has been demoted

.visible .entry _Z18solveFEMConstraintPfPiS_S_S_ff(
	.param .u64 .ptr .align 1 _Z18solveFEMConstraintPfPiS_S_S_ff_param_0,
	.param .u64 .ptr .align 1 _Z18solveFEMConstraintPfPiS_S_S_ff_param_1,
	.param .u64 .ptr .align 1 _Z18solveFEMConstraintPfPiS_S_S_ff_param_2,
	.param .u64 .ptr .align 1 _Z18solveFEMConstraintPfPiS_S_S_ff_param_3,
	.param .u64 .ptr .align 1 _Z18solveFEMConstraintPfPiS_S_S_ff_param_4,
	.param .f32 _Z18solveFEMConstraintPfPiS_S_S_ff_param_5,
	.param .f32 _Z18solveFEMConstraintPfPiS_S_S_ff_param_6
)
{
	.reg .pred 	%p<4>;
	.reg .b32 	%r<22>;
	.reg .b32 	%f<200>;
	.reg .b64 	%rd<13>;
	// demoted variable
	.shared .align 4 .b8 F[2304];
	// demoted variable
	.shared .align 4 .b8 FTransposeF[2304];
	// demoted variable
	.shared .align 4 .b8 FInverseTranspose[2304];
	// demoted variable
	.shared .align 4 .b8 FirstPiolaKirchoffTensor[2304];
	// demoted variable
	.shared .align 4 .b8 Gradient[3072];
	ld.param.u64 	%rd1, [_Z18solveFEMConstraintPfPiS_S_S_ff_param_0];
	ld.param.u64 	%rd2, [_Z18solveFEMConstraintPfPiS_S_S_ff_param_3];
	ld.param.u64 	%rd3, [_Z18solveFEMConstraintPfPiS_S_S_ff_param_4];
	ld.param.f32 	%f1, [_Z18solveFEMConstraintPfPiS_S_S_ff_param_5];
	ld.param.f32 	%f2, [_Z18solveFEMConstraintPfPiS_S_S_ff_param_6];
	cvta.to.global.u64 	%rd4, %rd3;
	cvta.to.global.u64 	%rd5, %rd2;
	cvta.to.global.u64 	%rd6, %rd1;
	mov.u32 	%r1, %ctaid.x;
	mov.u32 	%r2, %ntid.x;
	mov.u32 	%r3, %tid.x;
	mad.lo.s32 	%r4, %r1, %r2, %r3;
	ld.global.nc.f32 	%f3, [%rd6];
	sub.f32 	%f4, %f3, %f3;
	mul.lo.s32 	%r5, %r4, 36;
	mov.u32 	%r6, FirstPiolaKirchoffTensor;
	add.s32 	%r7, %r6, %r5;
	mov.u32 	%r8, F;
	add.s32 	%r9, %r8, %r5;
	mul.lo.s32 	%r10, %r4, 9;
	mul.wide.s32 	%rd7, %r10, 4;
	add.s64 	%rd8, %rd4, %rd7;
	ld.global.nc.f32 	%f5, [%rd8];
	fma.rn.f32 	%f6, %f4, %f5, 0f00000000;
	fma.rn.f32 	%f7, %f4, %f5, %f6;
	fma.rn.f32 	%f8, %f4, %f5, %f7;
	st.shared.f32 	[%r9], %f8;
	ld.global.nc.f32 	%f9, [%rd8+4];
	fma.rn.f32 	%f10, %f4, %f9, 0f00000000;
	fma.rn.f32 	%f11, %f4, %f9, %f10;
	fma.rn.f32 	%f12, %f4, %f9, %f11;
	st.shared.f32 	[%r9+4], %f12;
	ld.global.nc.f32 	%f13, [%rd8+8];
	fma.rn.f32 	%f14, %f4, %f13, 0f00000000;
	fma.rn.f32 	%f15, %f4, %f13, %f14;
	fma.rn.f32 	%f16, %f4, %f13, %f15;
	st.shared.f32 	[%r9+8], %f16;
	ld.global.nc.f32 	%f17, [%rd8+12];
	fma.rn.f32 	%f18, %f4, %f17, 0f00000000;
	fma.rn.f32 	%f19, %f4, %f17, %f18;
	fma.rn.f32 	%f20, %f4, %f17, %f19;
	st.shared.f32 	[%r9+12], %f20;
	ld.global.nc.f32 	%f21, [%rd8+16];
	fma.rn.f32 	%f22, %f4, %f21, 0f00000000;
	fma.rn.f32 	%f23, %f4, %f21, %f22;
	fma.rn.f32 	%f24, %f4, %f21, %f23;
	st.shared.f32 	[%r9+16], %f24;
	ld.global.nc.f32 	%f25, [%rd8+20];
	fma.rn.f32 	%f26, %f4, %f25, 0f00000000;
	fma.rn.f32 	%f27, %f4, %f25, %f26;
	fma.rn.f32 	%f28, %f4, %f25, %f27;
	st.shared.f32 	[%r9+20], %f28;
	ld.global.nc.f32 	%f29, [%rd8+24];
	fma.rn.f32 	%f30, %f4, %f29, 0f00000000;
	fma.rn.f32 	%f31, %f4, %f29, %f30;
	fma.rn.f32 	%f32, %f4, %f29, %f31;
	st.shared.f32 	[%r9+24], %f32;
	ld.global.nc.f32 	%f33, [%rd8+28];
	fma.rn.f32 	%f34, %f4, %f33, 0f00000000;
	fma.rn.f32 	%f35, %f4, %f33, %f34;
	fma.rn.f32 	%f36, %f4, %f33, %f35;
	st.shared.f32 	[%r9+28], %f36;
	ld.global.nc.f32 	%f37, [%rd8+32];
	fma.rn.f32 	%f38, %f4, %f37, 0f00000000;
	fma.rn.f32 	%f39, %f4, %f37, %f38;
	fma.rn.f32 	%f40, %f4, %f37, %f39;
	st.shared.f32 	[%r9+32], %f40;
	mul.f32 	%f41, %f24, %f40;
	mul.f32 	%f42, %f36, %f28;
	sub.f32 	%f43, %f41, %f42;
	mov.u32 	%r11, FInverseTranspose;
	add.s32 	%r12, %r11, %r5;
	mul.f32 	%f44, %f20, %f40;
	mul.f32 	%f45, %f32, %f28;
	sub.f32 	%f46, %f44, %f45;
	mul.f32 	%f47, %f20, %f36;
	mul.f32 	%f48, %f32, %f24;
	sub.f32 	%f49, %f47, %f48;
	mul.f32 	%f50, %f12, %f40;
	mul.f32 	%f51, %f36, %f16;
	sub.f32 	%f52, %f50, %f51;
	mul.f32 	%f53, %f8, %f40;
	mul.f32 	%f54, %f32, %f16;
	sub.f32 	%f55, %f53, %f54;
	mul.f32 	%f56, %f8, %f36;
	mul.f32 	%f57, %f32, %f12;
	sub.f32 	%f58, %f56, %f57;
	mul.f32 	%f59, %f24, %f28;
	sub.f32 	%f60, %f59, %f51;
	mul.f32 	%f61, %f20, %f28;
	sub.f32 	%f62, %f61, %f54;
	mul.f32 	%f63, %f20, %f24;
	sub.f32 	%f64, %f63, %f57;
	mul.f32 	%f65, %f55, %f64;
	mul.f32 	%f66, %f58, %f62;
	sub.f32 	%f67, %f65, %f66;
	mul.f32 	%f68, %f43, %f67;
	mul.f32 	%f69, %f46, %f64;
	mul.f32 	%f70, %f62, %f49;
	sub.f32 	%f71, %f69, %f70;
	mul.f32 	%f72, %f52, %f71;
	sub.f32 	%f73, %f68, %f72;
	mul.f32 	%f74, %f46, %f58;
	mul.f32 	%f75, %f55, %f49;
	sub.f32 	%f76, %f74, %f75;
	fma.rn.f32 	%f77, %f60, %f76, %f73;
	div.rn.f32 	%f78, %f43, %f77;
	st.shared.f32 	[%r12], %f78;
	div.rn.f32 	%f79, %f52, %f77;
	st.shared.f32 	[%r12+4], %f79;
	div.rn.f32 	%f80, %f60, %f77;
	st.shared.f32 	[%r12+8], %f80;
	div.rn.f32 	%f81, %f46, %f77;
	st.shared.f32 	[%r12+12], %f81;
	div.rn.f32 	%f82, %f55, %f77;
	st.shared.f32 	[%r12+16], %f82;
	div.rn.f32 	%f83, %f62, %f77;
	st.shared.f32 	[%r12+20], %f83;
	div.rn.f32 	%f84, %f49, %f77;
	st.shared.f32 	[%r12+24], %f84;
	div.rn.f32 	%f85, %f58, %f77;
	st.shared.f32 	[%r12+28], %f85;
	div.rn.f32 	%f86, %f64, %f77;
	st.shared.f32 	[%r12+32], %f86;
	mov.u32 	%r13, FTransposeF;
	add.s32 	%r14, %r13, %r5;
	fma.rn.f32 	%f87, %f8, %f8, 0f00000000;
	fma.rn.f32 	%f88, %f20, %f20, %f87;
	fma.rn.f32 	%f89, %f32, %f32, %f88;
	fma.rn.f32 	%f90, %f12, %f12, 0f00000000;
	fma.rn.f32 	%f91, %f24, %f24, %f90;
	fma.rn.f32 	%f92, %f36, %f36, %f91;
	fma.rn.f32 	%f93, %f16, %f16, 0f00000000;
	fma.rn.f32 	%f94, %f28, %f28, %f93;
	fma.rn.f32 	%f95, %f40, %f40, %f94;
	mul.f32 	%f96, %f92, %f95;
	sub.f32 	%f97, %f96, %f96;
	mul.f32 	%f98, %f89, %f97;
	sub.f32 	%f99, %f98, %f98;
	add.f32 	%f100, %f99, %f98;
	mul.f32 	%f101, %f2, %f8;
	mul.f32 	%f102, %f2, %f12;
	mul.f32 	%f103, %f2, %f16;
	mul.f32 	%f104, %f2, %f20;
	mul.f32 	%f105, %f2, %f24;
	mul.f32 	%f106, %f2, %f28;
	mul.f32 	%f107, %f2, %f32;
	mul.f32 	%f108, %f2, %f36;
	mul.f32 	%f109, %f2, %f40;
	mul.f32 	%f110, %f2, %f78;
	sub.f32 	%f111, %f101, %f110;
	mul.f32 	%f112, %f2, %f79;
	sub.f32 	%f113, %f102, %f112;
	mul.f32 	%f114, %f2, %f80;
	sub.f32 	%f115, %f103, %f114;
	mul.f32 	%f116, %f2, %f81;
	sub.f32 	%f117, %f104, %f116;
	mul.f32 	%f118, %f2, %f82;
	sub.f32 	%f119, %f105, %f118;
	mul.f32 	%f120, %f2, %f83;
	sub.f32 	%f121, %f106, %f120;
	mul.f32 	%f122, %f2, %f84;
	sub.f32 	%f123, %f107, %f122;
	mul.f32 	%f124, %f2, %f85;
	sub.f32 	%f125, %f108, %f124;
	mul.f32 	%f126, %f2, %f86;
	sub.f32 	%f127, %f109, %f126;
	setp.lt.f32 	%p1, %f100, 0f00800000;
	mul.f32 	%f128, %f100, 0f4B000000;
	selp.f32 	%f129, %f128, %f100, %p1;
	selp.f32 	%f130, 0fC1B80000, 0f00000000, %p1;
	mov.b32 	%r15, %f129;
	add.s32 	%r16, %r15, -1059760811;
	and.b32  	%r17, %r16, -8388608;
	sub.s32 	%r18, %r15, %r17;
	mov.b32 	%f131, %r18;
	cvt.rn.f32.s32 	%f132, %r17;
	fma.rn.f32 	%f133, %f132, 0f34000000, %f130;
	add.f32 	%f134, %f131, 0fBF800000;
	fma.rn.f32 	%f135, %f134, 0fBE055027, 0f3E1039F6;
	fma.rn.f32 	%f136, %f135, %f134, 0fBDF8CDCC;
	fma.rn.f32 	%f137, %f136, %f134, 0f3E0F2955;
	fma.rn.f32 	%f138, %f137, %f134, 0fBE2AD8B9;
	fma.rn.f32 	%f139, %f138, %f134, 0f3E4CED0B;
	fma.rn.f32 	%f140, %f139, %f134, 0fBE7FFF22;
	fma.rn.f32 	%f141, %f140, %f134, 0f3EAAAA78;
	fma.rn.f32 	%f142, %f141, %f134, 0fBF000000;
	mul.f32 	%f143, %f134, %f142;
	fma.rn.f32 	%f144, %f143, %f134, %f134;
	fma.rn.f32 	%f145, %f133, 0f3F317218, %f144;
	setp.gt.u32 	%p2, %r15, 2139095039;
	fma.rn.f32 	%f146, %f129, 0f7F800000, 0f7F800000;
	selp.f32 	%f147, %f146, %f145, %p2;
	setp.eq.f32 	%p3, %f129, 0f00000000;
	selp.f32 	%f148, 0fFF800000, %f147, %p3;
	mul.f32 	%f149, %f1, %f148;
	mul.f32 	%f150, %f149, 0f3F000000;
	fma.rn.f32 	%f151, %f150, %f78, %f111;
	st.shared.f32 	[%r7], %f151;
	fma.rn.f32 	%f152, %f150, %f79, %f113;
	st.shared.f32 	[%r7+4], %f152;
	fma.rn.f32 	%f153, %f150, %f80, %f115;
	st.shared.f32 	[%r7+8], %f153;
	fma.rn.f32 	%f154, %f150, %f81, %f117;
	st.shared.f32 	[%r7+12], %f154;
	fma.rn.f32 	%f155, %f150, %f82, %f119;
	st.shared.f32 	[%r7+16], %f155;
	fma.rn.f32 	%f156, %f150, %f83, %f121;
	st.shared.f32 	[%r7+20], %f156;
	fma.rn.f32 	%f157, %f150, %f84, %f123;
	st.shared.f32 	[%r7+24], %f157;
	fma.rn.f32 	%f158, %f150, %f85, %f125;
	st.shared.f32 	[%r7+28], %f158;
	fma.rn.f32 	%f159, %f150, %f86, %f127;
	st.shared.f32 	[%r7+32], %f159;
	mul.wide.s32 	%rd9, %r4, 4;
	add.s64 	%rd10, %rd5, %rd9;
	ld.global.nc.f32 	%f160, [%rd10];
	mov.u32 	%r19, Gradient;
	mad.lo.s32 	%r20, %r4, 48, %r19;
	mul.lo.s32 	%r21, %r4, 3;
	mul.wide.s32 	%rd11, %r21, 4;
	add.s64 	%rd12, %rd4, %rd11;
	ld.global.nc.f32 	%f161, [%rd12];
	ld.global.nc.f32 	%f162, [%rd12+4];
	ld.global.nc.f32 	%f163, [%rd12+8];
	ld.global.nc.f32 	%f164, [%rd12+12];
	ld.global.nc.f32 	%f165, [%rd12+16];
	ld.global.nc.f32 	%f166, [%rd12+20];
	ld.global.nc.f32 	%f167, [%rd12+24];
	ld.global.nc.f32 	%f168, [%rd12+28];
	ld.global.nc.f32 	%f169, [%rd12+32];
	mul.f32 	%f170, %f160, %f161;
	mul.f32 	%f171, %f160, %f162;
	mul.f32 	%f172, %f160, %f163;
	mul.f32 	%f173, %f160, %f164;
	mul.f32 	%f174, %f160, %f165;
	mul.f32 	%f175, %f160, %f166;
	mul.f32 	%f176, %f160, %f167;
	mul.f32 	%f177, %f160, %f168;
	mul.f32 	%f178, %f160, %f169;
	fma.rn.f32 	%f179, %f170, %f151, 0f00000000;
	fma.rn.f32 	%f180, %f171, %f154, %f179;
	fma.rn.f32 	%f181, %f172, %f157, %f180;
	st.shared.f32 	[%r14], %f181;
	st.shared.f32 	[%r14+4], %f181;
	st.shared.f32 	[%r14+8], %f181;
	fma.rn.f32 	%f182, %f173, %f152, 0f00000000;
	fma.rn.f32 	%f183, %f174, %f155, %f182;
	fma.rn.f32 	%f184, %f175, %f158, %f183;
	st.shared.f32 	[%r14+12], %f184;
	st.shared.f32 	[%r14+16], %f184;
	st.shared.f32 	[%r14+20], %f184;
	fma.rn.f32 	%f185, %f176, %f153, 0f00000000;
	fma.rn.f32 	%f186, %f177, %f156, %f185;
	fma.rn.f32 	%f187, %f178, %f159, %f186;
	st.shared.f32 	[%r14+24], %f187;
	st.shared.f32 	[%r14+28], %f187;
	st.shared.f32 	[%r14+32], %f187;
	st.shared.f32 	[%r20], %f181;
	st.shared.f32 	[%r20+4], %f181;
	st.shared.f32 	[%r20+8], %f181;
	st.shared.f32 	[%r20+16], %f184;
	st.shared.f32 	[%r20+20], %f184;
	st.shared.f32 	[%r20+24], %f184;
	st.shared.f32 	[%r20+32], %f187;
	st.shared.f32 	[%r20+36], %f187;
	st.shared.f32 	[%r20+40], %f187;
	add.f32 	%f188, %f181, 0f00000000;
	add.f32 	%f189, %f188, %f181;
	add.f32 	%f190, %f189, %f181;
	neg.f32 	%f191, %f190;
	st.shared.f32 	[%r20+12], %f191;
	add.f32 	%f192, %f184, 0f00000000;
	add.f32 	%f193, %f192, %f184;
	add.f32 	%f194, %f193, %f184;
	neg.f32 	%f195, %f194;
	st.shared.f32 	[%r20+28], %f195;
	add.f32 	%f196, %f187, 0f00000000;
	add.f32 	%f197, %f196, %f187;
	add.f32 	%f198, %f197, %f187;
	neg.f32 	%f199, %f198;
	st.shared.f32 	[%r20+44], %f199;
	ret;

}


// ===== COMPILED SASS (sm_100) =====

	.target	sm_100

	.elftype	@"ET_EXEC"


//--------------------- .note.nv.tkinfo           --------------------------
	.section	.note.nv.tkinfo,"",@"SHT_NOTE"
	.sectionflags	@"SHF_NOTE_NV_TKINFO"
	.tkinfo
        /*0018*/ 	.word	0x00000002
        /*0030*/ 	.string	""
        /*0030*/ 	.string	"ptxas"
        /*0030*/ 	.string	"Cuda compilation tools, release 13.0, V13.0.88"
        /*0030*/ 	.string	"Build cuda_13.0.r13.0/compiler.36424714_0"
        /*0030*/ 	.string	"-arch sm_100 -m 64 "



//--------------------- .note.nv.cuinfo           --------------------------
	.section	.note.nv.cuinfo,"",@"SHT_NOTE"
	.sectionflags	@"SHF_NOTE_NV_CUINFO"
        /*0018*/ 	.short	0x0002
        /*001a*/ 	.short	0x0064
        /*001c*/ 	.short	0x0082
	.zero		2


//--------------------- .nv.info                  --------------------------
	.section	.nv.info,"",@"SHT_CUDA_INFO"
	.align	4


	//----- nvinfo : EIATTR_REGCOUNT
	.align		4
        /*0000*/ 	.byte	0x04, 0x2f
        /*0002*/ 	.short	(.L_1 - .L_0)
	.align		4
.L_0:
        /*0004*/ 	.word	index@(_Z18solveFEMConstraintPfPiS_S_S_ff)
        /*0008*/ 	.word	0x00000024


	//----- nvinfo : EIATTR_FRAME_SIZE
	.align		4
.L_1:
        /*000c*/ 	.byte	0x04, 0x11
        /*000e*/ 	.short	(.L_3 - .L_2)
	.align		4
.L_2:
        /*0010*/ 	.word	index@($__internal_0_$__cuda_sm3x_div_rn_noftz_f32_slowpath)
        /*0014*/ 	.word	0x00000000


	//----- nvinfo : EIATTR_FRAME_SIZE
	.align		4
.L_3:
        /*0018*/ 	.byte	0x04, 0x11
        /*001a*/ 	.short	(.L_5 - .L_4)
	.align		4
.L_4:
        /*001c*/ 	.word	index@(_Z18solveFEMConstraintPfPiS_S_S_ff)
        /*0020*/ 	.word	0x00000000


	//----- nvinfo : EIATTR_MIN_STACK_SIZE
	.align		4
.L_5:
        /*0024*/ 	.byte	0x04, 0x12
        /*0026*/ 	.short	(.L_7 - .L_6)
	.align		4
.L_6:
        /*0028*/ 	.word	index@(_Z18solveFEMConstraintPfPiS_S_S_ff)
        /*002c*/ 	.word	0x00000000
.L_7:


//--------------------- .nv.compat                --------------------------
	.section	.nv.compat,"",@"SHT_CUDA_COMPAT_INFO"
	.align	4
        /*0000*/ 	.byte	0x02, 0x09, 0x00, 0x00, 0x02, 0x02, 0x01, 0x00, 0x02, 0x05, 0x05, 0x00, 0x03, 0x07, 0x01, 0x01
        /*0010*/ 	.byte	0x02, 0x03, 0x00, 0x00, 0x02, 0x06, 0x01, 0x00, 0x04, 0x0b, 0x08, 0x00, 0x01, 0x00, 0x00, 0x00
        /*0020*/ 	.byte	0x00, 0x00, 0x00, 0x00


//--------------------- .nv.info._Z18solveFEMConstraintPfPiS_S_S_ff --------------------------
	.section	.nv.info._Z18solveFEMConstraintPfPiS_S_S_ff,"",@"SHT_CUDA_INFO"
	.sectionflags	@""
	.align	4


	//----- nvinfo : EIATTR_CUDA_API_VERSION
	.align		4
        /*0000*/ 	.byte	0x04, 0x37
        /*0002*/ 	.short	(.L_9 - .L_8)
.L_8:
        /*0004*/ 	.word	0x00000082


	//----- nvinfo : EIATTR_KPARAM_INFO
	.align		4
.L_9:
        /*0008*/ 	.byte	0x04, 0x17
        /*000a*/ 	.short	(.L_11 - .L_10)
.L_10:
        /*000c*/ 	.word	0x00000000
        /*0010*/ 	.short	0x0006
        /*0012*/ 	.short	0x002c
        /*0014*/ 	.byte	0x00, 0xf0, 0x11, 0x00


	//----- nvinfo : EIATTR_KPARAM_INFO
	.align		4
.L_11:
        /*0018*/ 	.byte	0x04, 0x17
        /*001a*/ 	.short	(.L_13 - .L_12)
.L_12:
        /*001c*/ 	.word	0x00000000
        /*0020*/ 	.short	0x0005
        /*0022*/ 	.short	0x0028
        /*0024*/ 	.byte	0x00, 0xf0, 0x11, 0x00


	//----- nvinfo : EIATTR_KPARAM_INFO
	.align		4
.L_13:
        /*0028*/ 	.byte	0x04, 0x17
        /*002a*/ 	.short	(.L_15 - .L_14)
.L_14:
        /*002c*/ 	.word	0x00000000
        /*0030*/ 	.short	0x0004
        /*0032*/ 	.short	0x0020
        /*0034*/ 	.byte	0x00, 0xf5, 0x21, 0x00


	//----- nvinfo : EIATTR_KPARAM_INFO
	.align		4
.L_15:
        /*0038*/ 	.byte	0x04, 0x17
        /*003a*/ 	.short	(.L_17 - .L_16)
.L_16:
        /*003c*/ 	.word	0x00000000
        /*0040*/ 	.short	0x0003
        /*0042*/ 	.short	0x0018
        /*0044*/ 	.byte	0x00, 0xf5, 0x21, 0x00


	//----- nvinfo : EIATTR_KPARAM_INFO
	.align		4
.L_17:
        /*0048*/ 	.byte	0x04, 0x17
        /*004a*/ 	.short	(.L_19 - .L_18)
.L_18:
        /*004c*/ 	.word	0x00000000
        /*0050*/ 	.short	0x0002
        /*0052*/ 	.short	0x0010
        /*0054*/ 	.byte	0x00, 0xf5, 0x21, 0x00


	//----- nvinfo : EIATTR_KPARAM_INFO
	.align		4
.L_19:
        /*0058*/ 	.byte	0x04, 0x17
        /*005a*/ 	.short	(.L_21 - .L_20)
.L_20:
        /*005c*/ 	.word	0x00000000
        /*0060*/ 	.short	0x0001
        /*0062*/ 	.short	0x0008
        /*0064*/ 	.byte	0x00, 0xf5, 0x21, 0x00


	//----- nvinfo : EIATTR_KPARAM_INFO
	.align		4
.L_21:
        /*0068*/ 	.byte	0x04, 0x17
        /*006a*/ 	.short	(.L_23 - .L_22)
.L_22:
        /*006c*/ 	.word	0x00000000
        /*0070*/ 	.short	0x0000
        /*0072*/ 	.short	0x0000
        /*0074*/ 	.byte	0x00, 0xf5, 0x21, 0x00


	//----- nvinfo : EIATTR_SPARSE_MMA_MASK
	.align		4
.L_23:
        /*0078*/ 	.byte	0x03, 0x50
        /*007a*/ 	.short	0x0000


	//----- nvinfo : EIATTR_MAXREG_COUNT
	.align		4
        /*007c*/ 	.byte	0x03, 0x1b
        /*007e*/ 	.short	0x00ff


	//----- nvinfo : EIATTR_MERCURY_ISA_VERSION
	.align		4
        /*0080*/ 	.byte	0x03, 0x5f
        /*0082*/ 	.short	0x0101


	//----- nvinfo : EIATTR_VRC_CTA_INIT_COUNT
	.align		4
        /*0084*/ 	.byte	0x02, 0x4a
	.zero		1
	.zero		1


	//----- nvinfo : EIATTR_EXIT_INSTR_OFFSETS
	.align		4
        /*0088*/ 	.byte	0x04, 0x1c
        /*008a*/ 	.short	(.L_25 - .L_24)


	//   ....[0]....
.L_24:
        /*008c*/ 	.word	0x00001820


	//----- nvinfo : EIATTR_CRS_STACK_SIZE
	.align		4
.L_25:
        /*0090*/ 	.byte	0x04, 0x1e
        /*0092*/ 	.short	(.L_27 - .L_26)
.L_26:
        /*0094*/ 	.word	0x00000000


	//----- nvinfo : EIATTR_CBANK_PARAM_SIZE
	.align		4
.L_27:
        /*0098*/ 	.byte	0x03, 0x19
        /*009a*/ 	.short	0x0030


	//----- nvinfo : EIATTR_PARAM_CBANK
	.align		4
        /*009c*/ 	.byte	0x04, 0x0a
        /*009e*/ 	.short	(.L_29 - .L_28)
	.align		4
.L_28:
        /*00a0*/ 	.word	index@(.nv.constant0._Z18solveFEMConstraintPfPiS_S_S_ff)
        /*00a4*/ 	.short	0x0380
        /*00a6*/ 	.short	0x0030


	//----- nvinfo : EIATTR_SW_WAR
	.align		4
.L_29:
        /*00a8*/ 	.byte	0x04, 0x36
        /*00aa*/ 	.short	(.L_31 - .L_30)
.L_30:
        /*00ac*/ 	.word	0x00000008
.L_31:


//--------------------- .nv.callgraph             --------------------------
	.section	.nv.callgraph,"",@"SHT_CUDA_CALLGRAPH"
	.align	4
	.sectionentsize	8
	.align		4
        /*0000*/ 	.word	0x00000000
	.align		4
        /*0004*/ 	.word	0xffffffff
	.align		4
        /*0008*/ 	.word	0x00000000
	.align		4
        /*000c*/ 	.word	0xfffffffe
	.align		4
        /*0010*/ 	.word	0x00000000
	.align		4
        /*0014*/ 	.word	0xfffffffd
	.align		4
        /*0018*/ 	.word	0x00000000
	.align		4
        /*001c*/ 	.word	0xfffffffc


//--------------------- .text._Z18solveFEMConstraintPfPiS_S_S_ff --------------------------
	.section	.text._Z18solveFEMConstraintPfPiS_S_S_ff,"ax",@progbits
	.align	128
        .global         _Z18solveFEMConstraintPfPiS_S_S_ff
        .type           _Z18solveFEMConstraintPfPiS_S_S_ff,@function
        .size           _Z18solveFEMConstraintPfPiS_S_S_ff,(.L_x_30 - _Z18solveFEMConstraintPfPiS_S_S_ff)
        .other          _Z18solveFEMConstraintPfPiS_S_S_ff,@"STO_CUDA_ENTRY STV_DEFAULT"
_Z18solveFEMConstraintPfPiS_S_S_ff:
.text._Z18solveFEMConstraintPfPiS_S_S_ff:
[----:B------:R-:W-:Y:S01]  /*0000*/  LDC R1, c[0x0][0x37c] ;  /* 0x0000df00ff017b82 */ /* 0x000fe20000000800 */
[----:B------:R-:W0:Y:S07]  /*0010*/  S2R R3, SR_TID.X ;  /* 0x0000000000037919 */ /* 0x000e2e0000002100 */
[----:B------:R-:W0:Y:S01]  /*0020*/  S2UR UR6, SR_CTAID.X ;  /* 0x00000000000679c3 */ /* 0x000e220000002500 */
[----:B------:R-:W1:Y:S07]  /*0030*/  LDCU.64 UR4, c[0x0][0x358] ;  /* 0x00006b00ff0477ac */ /* 0x000e6e0008000a00 */
[----:B------:R-:W0:Y:S08]  /*0040*/  LDC R14, c[0x0][0x360] ;  /* 0x0000d800ff0e7b82 */ /* 0x000e300000000800 */
[----:B------:R-:W2:Y:S08]  /*0050*/  LDC.64 R18, c[0x0][0x3a0] ;  /* 0x0000e800ff127b82 */ /* 0x000eb00000000a00 */
[----:B------:R-:W3:Y:S01]  /*0060*/  LDC.64 R16, c[0x0][0x380] ;  /* 0x0000e000ff107b82 */ /* 0x000ee20000000a00 */
[----:B0-----:R-:W-:-:S05]  /*0070*/  IMAD R14, R14, UR6, R3 ;  /* 0x000000060e0e7c24 */ /* 0x001fca000f8e0203 */
[----:B------:R-:W-:-:S05]  /*0080*/  LEA R3, R14, R14, 0x3 ;  /* 0x0000000e0e037211 */ /* 0x000fca00078e18ff */
[----:B--2---:R-:W-:-:S05]  /*0090*/  IMAD.WIDE R18, R3, 0x4, R18 ;  /* 0x0000000403127825 */ /* 0x004fca00078e0212 */
[----:B-1----:R-:W2:Y:S04]  /*00a0*/  LDG.E.CONSTANT R0, desc[UR4][R18.64+0x8] ;  /* 0x0000080412007981 */ /* 0x002ea8000c1e9900 */
[----:B---3--:R-:W3:Y:S04]  /*00b0*/  LDG.E.CONSTANT R16, desc[UR4][R16.64] ;  /* 0x0000000410107981 */ /* 0x008ee8000c1e9900 */
[----:B------:R-:W4:Y:S04]  /*00c0*/  LDG.E.CONSTANT R8, desc[UR4][R18.64+0xc] ;  /* 0x00000c0412087981 */ /* 0x000f28000c1e9900 */
[----:B------:R-:W5:Y:S04]  /*00d0*/  LDG.E.CONSTANT R2, desc[UR4][R18.64+0x4] ;  /* 0x0000040412027981 */ /* 0x000f68000c1e9900 */
[----:B------:R-:W5:Y:S04]  /*00e0*/  LDG.E.CONSTANT R10, desc[UR4][R18.64+0x10] ;  /* 0x00001004120a7981 */ /* 0x000f68000c1e9900 */
[----:B------:R-:W5:Y:S04]  /*00f0*/  LDG.E.CONSTANT R6, desc[UR4][R18.64+0x18] ;  /* 0x0000180412067981 */ /* 0x000f68000c1e9900 */
[----:B------:R-:W5:Y:S04]  /*0100*/  LDG.E.CONSTANT R4, desc[UR4][R18.64+0x1c] ;  /* 0x00001c0412047981 */ /* 0x000f68000c1e9900 */
[----:B------:R-:W5:Y:S04]  /*0110*/  LDG.E.CONSTANT R20, desc[UR4][R18.64] ;  /* 0x0000000412147981 */ /* 0x000f68000c1e9900 */
[----:B------:R-:W5:Y:S04]  /*0120*/  LDG.E.CONSTANT R5, desc[UR4][R18.64+0x20] ;  /* 0x0000200412057981 */ /* 0x000f68000c1e9900 */
[----:B------:R-:W5:Y:S01]  /*0130*/  LDG.E.CONSTANT R12, desc[UR4][R18.64+0x14] ;  /* 0x00001404120c7981 */ /* 0x000f62000c1e9900 */
[----:B------:R-:W-:Y:S01]  /*0140*/  BSSY.RECONVERGENT B0, `(.L_x_0) ;  /* 0x0000054000007945 */ /* 0x000fe20003800200 */
[----:B---3--:R-:W-:-:S04]  /*0150*/  FADD R7, R16, -R16 ;  /* 0x8000001010077221 */ /* 0x008fc80000000000 */
[C---:B--2---:R-:W-:Y:S01]  /*0160*/  FFMA R11, R7.reuse, R0, RZ ;  /* 0x00000000070b7223 */ /* 0x044fe200000000ff */
[C---:B----4-:R-:W-:Y:S01]  /*0170*/  FFMA R13, R7.reuse, R8, RZ ;  /* 0x00000008070d7223 */ /* 0x050fe200000000ff */
[C---:B-----5:R-:W-:Y:S02]  /*0180*/  FFMA R9, R7.reuse, R2, RZ ;  /* 0x0000000207097223 */ /* 0x060fe400000000ff */
[C---:B------:R-:W-:Y:S01]  /*0190*/  FFMA R11, R7.reuse, R0, R11 ;  /* 0x00000000070b7223 */ /* 0x040fe2000000000b */
[C---:B------:R-:W-:Y:S01]  /*01a0*/  FFMA R13, R7.reuse, R8, R13 ;  /* 0x00000008070d7223 */ /* 0x040fe2000000000d */
[C---:B------:R-:W-:Y:S01]  /*01b0*/  FFMA R15, R7.reuse, R10, RZ ;  /* 0x0000000a070f7223 */ /* 0x040fe200000000ff */
[C---:B------:R-:W-:Y:S01]  /*01c0*/  FFMA R9, R7.reuse, R2, R9 ;  /* 0x0000000207097223 */ /* 0x040fe20000000009 */
[C---:B------:R-:W-:Y:S02]  /*01d0*/  FFMA R0, R7.reuse, R0, R11 ;  /* 0x0000000007007223 */ /* 0x040fe4000000000b */
[C---:B------:R-:W-:Y:S01]  /*01e0*/  FFMA R17, R7.reuse, R10, R15 ;  /* 0x0000000a07117223 */ /* 0x040fe2000000000f */
[C---:B------:R-:W-:Y:S01]  /*01f0*/  FFMA R15, R7.reuse, R8, R13 ;  /* 0x00000008070f7223 */ /* 0x040fe2000000000d */
[C---:B------:R-:W-:Y:S01]  /*0200*/  FFMA R11, R7.reuse, R6, RZ ;  /* 0x00000006070b7223 */ /* 0x040fe200000000ff */
[C---:B------:R-:W-:Y:S01]  /*0210*/  FFMA R13, R7.reuse, R4, RZ ;  /* 0x00000004070d7223 */ /* 0x040fe200000000ff */
[----:B------:R-:W-:-:S02]  /*0220*/  FFMA R2, R7, R2, R9 ;  /* 0x0000000207027223 */ /* 0x000fc40000000009 */
[C---:B------:R-:W-:Y:S01]  /*0230*/  FFMA R11, R7.reuse, R6, R11 ;  /* 0x00000006070b7223 */ /* 0x040fe2000000000b */
[C---:B------:R-:W-:Y:S01]  /*0240*/  FFMA R3, R7.reuse, R20, RZ ;  /* 0x0000001407037223 */ /* 0x040fe200000000ff */
[C---:B------:R-:W-:Y:S01]  /*0250*/  FFMA R13, R7.reuse, R4, R13 ;  /* 0x00000004070d7223 */ /* 0x040fe2000000000d */
[CC--:B------:R-:W-:Y:S02]  /*0260*/  FFMA R8, R7.reuse, R5.reuse, RZ ;  /* 0x0000000507087223 */ /* 0x0c0fe400000000ff */
[C---:B------:R-:W-:Y:S01]  /*0270*/  FFMA R3, R7.reuse, R20, R3 ;  /* 0x0000001407037223 */ /* 0x040fe20000000003 */
[C---:B------:R-:W-:Y:S01]  /*0280*/  FFMA R9, R7.reuse, R12, RZ ;  /* 0x0000000c07097223 */ /* 0x040fe200000000ff */
[CC--:B------:R-:W-:Y:S01]  /*0290*/  FFMA R8, R7.reuse, R5.reuse, R8 ;  /* 0x0000000507087223 */ /* 0x0c0fe20000000008 */
[C---:B------:R-:W-:Y:S01]  /*02a0*/  FFMA R17, R7.reuse, R10, R17 ;  /* 0x0000000a07117223 */ /* 0x040fe20000000011 */
[C---:B------:R-:W-:Y:S01]  /*02b0*/  FFMA R19, R7.reuse, R6, R11 ;  /* 0x0000000607137223 */ /* 0x040fe2000000000b */
[C---:B------:R-:W-:Y:S01]  /*02c0*/  FFMA R9, R7.reuse, R12, R9 ;  /* 0x0000000c07097223 */ /* 0x040fe20000000009 */
[C---:B------:R-:W-:Y:S01]  /*02d0*/  FFMA R3, R7.reuse, R20, R3 ;  /* 0x0000001407037223 */ /* 0x040fe20000000003 */
[C---:B------:R-:W-:Y:S01]  /*02e0*/  FFMA R18, R7.reuse, R4, R13 ;  /* 0x0000000407127223 */ /* 0x040fe2000000000d */
[C---:B------:R-:W-:Y:S01]  /*02f0*/  FFMA R20, R7.reuse, R5, R8 ;  /* 0x0000000507147223 */ /* 0x040fe20000000008 */
[----:B------:R-:W0:Y:S01]  /*0300*/  S2R R13, SR_CgaCtaId ;  /* 0x00000000000d7919 */ /* 0x000e220000008800 */
[----:B------:R-:W-:Y:S01]  /*0310*/  FFMA R16, R7, R12, R9 ;  /* 0x0000000c07107223 */ /* 0x000fe20000000009 */
[-C--:B------:R-:W-:Y:S01]  /*0320*/  FMUL R8, R0, R19.reuse ;  /* 0x0000001300087220 */ /* 0x080fe20000400000 */
[-C--:B------:R-:W-:Y:S01]  /*0330*/  FMUL R5, R17, R19.reuse ;  /* 0x0000001311057220 */ /* 0x080fe20000400000 */
[-C--:B------:R-:W-:Y:S01]  /*0340*/  FMUL R4, R2, R19.reuse ;  /* 0x0000001302047220 */ /* 0x080fe20000400000 */
[----:B------:R-:W-:Y:S01]  /*0350*/  FMUL R9, R16, R19 ;  /* 0x0000001310097220 */ /* 0x000fe20000400000 */
[C---:B------:R-:W-:Y:S01]  /*0360*/  FFMA R7, R15.reuse, R16, -R8 ;  /* 0x000000100f077223 */ /* 0x040fe20000000808 */
[CC--:B------:R-:W-:Y:S01]  /*0370*/  FFMA R6, R15.reuse, R18.reuse, -R5 ;  /* 0x000000120f067223 */ /* 0x0c0fe20000000805 */
[--C-:B------:R-:W-:Y:S01]  /*0380*/  FFMA R5, R15, R17, -R4.reuse ;  /* 0x000000110f057223 */ /* 0x100fe20000000804 */
[-C--:B------:R-:W-:Y:S01]  /*0390*/  FMUL R21, R0, R18.reuse ;  /* 0x0000001200157220 */ /* 0x080fe20000400000 */
[----:B------:R-:W-:Y:S01]  /*03a0*/  FFMA R4, R3, R18, -R4 ;  /* 0x0000001203047223 */ /* 0x000fe20000000804 */
[----:B------:R-:W-:Y:S01]  /*03b0*/  FFMA R9, R15, R20, -R9 ;  /* 0x000000140f097223 */ /* 0x000fe20000000809 */
[-C--:B------:R-:W-:Y:S01]  /*03c0*/  FMUL R10, R6, R7.reuse ;  /* 0x00000007060a7220 */ /* 0x080fe20000400000 */
[----:B------:R-:W-:Y:S01]  /*03d0*/  FMUL R12, R16, R18 ;  /* 0x00000012100c7220 */ /* 0x000fe20000400000 */
[-C--:B------:R-:W-:Y:S01]  /*03e0*/  FFMA R8, R3, R20.reuse, -R8 ;  /* 0x0000001403087223 */ /* 0x080fe20000000808 */
[-C--:B------:R-:W-:Y:S01]  /*03f0*/  FFMA R11, R2, R20.reuse, -R21 ;  /* 0x00000014020b7223 */ /* 0x080fe20000000815 */
[----:B------:R-:W-:Y:S01]  /*0400*/  FMUL R23, R4, R7 ;  /* 0x0000000704177220 */ /* 0x000fe20000400000 */
[-C--:B------:R-:W-:Y:S01]  /*0410*/  FFMA R10, R9, R5.reuse, -R10 ;  /* 0x00000005090a7223 */ /* 0x080fe2000000080a */
[----:B------:R-:W-:Y:S01]  /*0420*/  FFMA R12, R17, R20, -R12 ;  /* 0x00000014110c7223 */ /* 0x000fe2000000080c */
[----:B------:R-:W-:Y:S01]  /*0430*/  FMUL R22, R6, R8 ;  /* 0x0000000806167220 */ /* 0x000fe20000400000 */
[----:B------:R-:W-:Y:S01]  /*0440*/  FFMA R23, R8, R5, -R23 ;  /* 0x0000000508177223 */ /* 0x000fe20000000817 */
[----:B------:R-:W-:Y:S01]  /*0450*/  FMUL R25, R11, R10 ;  /* 0x0000000a0b197220 */ /* 0x000fe20000400000 */
[----:B------:R-:W-:Y:S01]  /*0460*/  FFMA R10, R17, R16, -R21 ;  /* 0x00000010110a7223 */ /* 0x000fe20000000815 */
[----:B------:R-:W-:-:S02]  /*0470*/  FFMA R27, R9, R4, -R22 ;  /* 0x00000004091b7223 */ /* 0x000fc40000000816 */
[----:B------:R-:W-:Y:S01]  /*0480*/  FFMA R23, R12, R23, -R25 ;  /* 0x000000170c177223 */ /* 0x000fe20000000819 */
[----:B------:R-:W-:-:S03]  /*0490*/  MOV R22, 0x400 ;  /* 0x0000040000167802 */ /* 0x000fc60000000f00 */
[----:B------:R-:W-:-:S04]  /*04a0*/  FFMA R27, R10, R27, R23 ;  /* 0x0000001b0a1b7223 */ /* 0x000fc80000000017 */
[----:B------:R-:W1:Y:S01]  /*04b0*/  MUFU.RCP R26, R27 ;  /* 0x0000001b001a7308 */ /* 0x000e620000001000 */
[----:B0-----:R-:W-:-:S05]  /*04c0*/  LEA R21, R13, R22, 0x18 ;  /* 0x000000160d157211 */ /* 0x001fca00078ec0ff */
[----:B------:R-:W-:Y:S02]  /*04d0*/  IMAD R23, R14, 0x24, R21 ;  /* 0x000000240e177824 */ /* 0x000fe400078e0215 */
[----:B------:R-:W0:Y:S03]  /*04e0*/  FCHK P0, R12, R27 ;  /* 0x0000001b0c007302 */ /* 0x000e260000000000 */
[----:B------:R2:W-:Y:S04]  /*04f0*/  STS [R23], R3 ;  /* 0x0000000317007388 */ /* 0x0005e80000000800 */
[----:B------:R2:W-:Y:S04]  /*0500*/  STS [R23+0x4], R2 ;  /* 0x0000040217007388 */ /* 0x0005e80000000800 */
[----:B------:R2:W-:Y:S04]  /*0510*/  STS [R23+0x8], R0 ;  /* 0x0000080017007388 */ /* 0x0005e80000000800 */
[----:B------:R2:W-:Y:S04]  /*0520*/  STS [R23+0xc], R15 ;  /* 0x00000c0f17007388 */ /* 0x0005e80000000800 */
[----:B------:R2:W-:Y:S04]  /*0530*/  STS [R23+0x10], R17 ;  /* 0x0000101117007388 */ /* 0x0005e80000000800 */
[----:B------:R2:W-:Y:S04]  /*0540*/  STS [R23+0x14], R16 ;  /* 0x0000141017007388 */ /* 0x0005e80000000800 */
[----:B------:R2:W-:Y:S04]  /*0550*/  STS [R23+0x18], R19 ;  /* 0x0000181317007388 */ /* 0x0005e80000000800 */
[----:B------:R2:W-:Y:S04]  /*0560*/  STS [R23+0x1c], R18 ;  /* 0x00001c1217007388 */ /* 0x0005e80000000800 */
[----:B------:R2:W-:Y:S01]  /*0570*/  STS [R23+0x20], R20 ;  /* 0x0000201417007388 */ /* 0x0005e20000000800 */
[----:B-1----:R-:W-:Y:S01]  /*0580*/  FFMA R21, -R27, R26, 1 ;  /* 0x3f8000001b157423 */ /* 0x002fe2000000011a */
[----:B------:R-:W-:-:S03]  /*0590*/  IADD3 R24, PT, PT, R22, 0x1b00, RZ ;  /* 0x00001b0016187810 */ /* 0x000fc60007ffe0ff */
[----:B------:R-:W-:Y:S01]  /*05a0*/  FFMA R29, R26, R21, R26 ;  /* 0x000000151a1d7223 */ /* 0x000fe2000000001a */
[----:B------:R-:W-:-:S03]  /*05b0*/  IADD3 R22, PT, PT, R22, 0x1200, RZ ;  /* 0x0000120016167810 */ /* 0x000fc60007ffe0ff */
[----:B------:R-:W-:Y:S01]  /*05c0*/  FFMA R26, R12, R29, RZ ;  /* 0x0000001d0c1a7223 */ /* 0x000fe200000000ff */
[C---:B------:R-:W-:Y:S02]  /*05d0*/  LEA R21, R13.reuse, R24, 0x18 ;  /* 0x000000180d157211 */ /* 0x040fe400078ec0ff */
[----:B------:R-:W-:Y:S01]  /*05e0*/  LEA R25, R13, R22, 0x18 ;  /* 0x000000160d197211 */ /* 0x000fe200078ec0ff */
[----:B------:R-:W-:Y:S02]  /*05f0*/  FFMA R13, -R27, R26, R12 ;  /* 0x0000001a1b0d7223 */ /* 0x000fe4000000010c */
[C---:B------:R-:W-:Y:S02]  /*0600*/  IMAD R21, R14.reuse, 0x24, R21 ;  /* 0x000000240e157824 */ /* 0x040fe400078e0215 */
[----:B------:R-:W-:Y:S01]  /*0610*/  FFMA R26, R29, R13, R26 ;  /* 0x0000000d1d1a7223 */ /* 0x000fe2000000001a */
[----:B------:R-:W-:Y:S01]  /*0620*/  IMAD R25, R14, 0x24, R25 ;  /* 0x000000240e197824 */ /* 0x000fe200078e0219 */
[----:B0-2---:R-:W-:Y:S06]  /*0630*/  @!P0 BRA `(.L_x_1) ;  /* 0x0000000000108947 */ /* 0x005fec0003800000 */
[----:B------:R-:W-:Y:S02]  /*0640*/  MOV R13, R27 ;  /* 0x0000001b000d7202 */ /* 0x000fe40000000f00 */
[----:B------:R-:W-:-:S07]  /*0650*/  MOV R29, 0x670 ;  /* 0x00000670001d7802 */ /* 0x000fce0000000f00 */
[----:B------:R-:W-:Y:S05]  /*0660*/  CALL.REL.NOINC `($__internal_0_$__cuda_sm3x_div_rn_noftz_f32_slowpath) ;  /* 0x0000001000707944 */ /* 0x000fea0003c00000 */
[----:B------:R-:W-:-:S07]  /*0670*/  MOV R26, R31 ;  /* 0x0000001f001a7202 */ /* 0x000fce0000000f00 */
.L_x_1:
[----:B------:R-:W-:Y:S05]  /*0680*/  BSYNC.RECONVERGENT B0 ;  /* 0x0000000000007941 */ /* 0x000fea0003800200 */
.L_x_0:
[----:B------:R-:W0:Y:S01]  /*0690*/  MUFU.RCP R12, R27 ;  /* 0x0000001b000c7308 */ /* 0x000e220000001000 */
[----:B------:R1:W-:Y:S01]  /*06a0*/  STS [R25], R26 ;  /* 0x0000001a19007388 */ /* 0x0003e20000000800 */
[----:B------:R-:W-:Y:S06]  /*06b0*/  BSSY.RECONVERGENT B0, `(.L_x_2) ;  /* 0x000000d000007945 */ /* 0x000fec0003800200 */
[----:B------:R-:W2:Y:S01]  /*06c0*/  FCHK P0, R11, R27 ;  /* 0x0000001b0b007302 */ /* 0x000ea20000000000 */
[----:B0-----:R-:W-:-:S04]  /*06d0*/  FFMA R13, -R27, R12, 1 ;  /* 0x3f8000001b0d7423 */ /* 0x001fc8000000010c */
[----:B------:R-:W-:-:S04]  /*06e0*/  FFMA R23, R12, R13, R12 ;  /* 0x0000000d0c177223 */ /* 0x000fc8000000000c */
[----:B------:R-:W-:-:S04]  /*06f0*/  FFMA R22, R11, R23, RZ ;  /* 0x000000170b167223 */ /* 0x000fc800000000ff */
[----:B------:R-:W-:-:S04]  /*0700*/  FFMA R13, -R27, R22, R11 ;  /* 0x000000161b0d7223 */ /* 0x000fc8000000010b */
[----:B------:R-:W-:Y:S01]  /*0710*/  FFMA R22, R23, R13, R22 ;  /* 0x0000000d17167223 */ /* 0x000fe20000000016 */
[----:B-12---:R-:W-:Y:S06]  /*0720*/  @!P0 BRA `(.L_x_3) ;  /* 0x0000000000148947 */ /* 0x006fec0003800000 */
[----:B------:R-:W-:Y:S02]  /*0730*/  MOV R12, R11 ;  /* 0x0000000b000c7202 */ /* 0x000fe40000000f00 */
[----:B------:R-:W-:Y:S02]  /*0740*/  MOV R13, R27 ;  /* 0x0000001b000d7202 */ /* 0x000fe40000000f00 */
[----:B------:R-:W-:-:S07]  /*0750*/  MOV R29, 0x770 ;  /* 0x00000770001d7802 */ /* 0x000fce0000000f00 */
[----:B------:R-:W-:Y:S05]  /*0760*/  CALL.REL.NOINC `($__internal_0_$__cuda_sm3x_div_rn_noftz_f32_slowpath) ;  /* 0x0000001000307944 */ /* 0x000fea0003c00000 */
[----:B------:R-:W-:-:S07]  /*0770*/  MOV R22, R31 ;  /* 0x0000001f00167202 */ /* 0x000fce0000000f00 */
.L_x_3:
[----:B------:R-:W-:Y:S05]  /*0780*/  BSYNC.RECONVERGENT B0 ;  /* 0x0000000000007941 */ /* 0x000fea0003800200 */
.L_x_2:
[----:B------:R-:W0:Y:S01]  /*0790*/  MUFU.RCP R12, R27 ;  /* 0x0000001b000c7308 */ /* 0x000e220000001000 */
[----:B------:R1:W-:Y:S01]  /*07a0*/  STS [R25+0x4], R22 ;  /* 0x0000041619007388 */ /* 0x0003e20000000800 */
        /* <DEDUP_REMOVED lines=13> */
.L_x_5:
[----:B------:R-:W-:Y:S05]  /*0880*/  BSYNC.RECONVERGENT B0 ;  /* 0x0000000000007941 */ /* 0x000fea0003800200 */
.L_x_4:
        /* <DEDUP_REMOVED lines=15> */
.L_x_7:
[----:B------:R-:W-:Y:S05]  /*0980*/  BSYNC.RECONVERGENT B0 ;  /* 0x0000000000007941 */ /* 0x000fea0003800200 */
.L_x_6:
        /* <DEDUP_REMOVED lines=15> */
.L_x_9:
[----:B------:R-:W-:Y:S05]  /*0a80*/  BSYNC.RECONVERGENT B0 ;  /* 0x0000000000007941 */ /* 0x000fea0003800200 */
.L_x_8:
        /* <DEDUP_REMOVED lines=15> */
.L_x_11:
[----:B------:R-:W-:Y:S05]  /*0b80*/  BSYNC.RECONVERGENT B0 ;  /* 0x0000000000007941 */ /* 0x000fea0003800200 */
.L_x_10:
        /* <DEDUP_REMOVED lines=15> */
.L_x_13:
[----:B------:R-:W-:Y:S05]  /*0c80*/  BSYNC.RECONVERGENT B0 ;  /* 0x0000000000007941 */ /* 0x000fea0003800200 */
.L_x_12:
        /* <DEDUP_REMOVED lines=15> */
.L_x_15:
[----:B------:R-:W-:Y:S05]  /*0d80*/  BSYNC.RECONVERGENT B0 ;  /* 0x0000000000007941 */ /* 0x000fea0003800200 */
.L_x_14:
        /* <DEDUP_REMOVED lines=15> */
.L_x_17:
[----:B------:R-:W-:Y:S05]  /*0e80*/  BSYNC.RECONVERGENT B0 ;  /* 0x0000000000007941 */ /* 0x000fea0003800200 */
.L_x_16:
[----:B------:R-:W-:Y:S01]  /*0e90*/  FFMA R4, R2, R2, RZ ;  /* 0x0000000202047223 */ /* 0x000fe200000000ff */
[----:B------:R-:W-:Y:S01]  /*0ea0*/  FFMA R7, R0, R0, RZ ;  /* 0x0000000000077223 */ /* 0x000fe200000000ff */
[----:B------:R-:W0:Y:S01]  /*0eb0*/  S2R R27, SR_CgaCtaId ;  /* 0x00000000001b7919 */ /* 0x000e220000008800 */
[----:B------:R-:W1:Y:S01]  /*0ec0*/  LDCU.64 UR6, c[0x0][0x3a8] ;  /* 0x00007500ff0677ac */ /* 0x000e620008000a00 */
[----:B------:R-:W-:Y:S01]  /*0ed0*/  FFMA R5, R17, R17, R4 ;  /* 0x0000001111057223 */ /* 0x000fe20000000004 */
[----:B------:R-:W-:Y:S01]  /*0ee0*/  FFMA R7, R16, R16, R7 ;  /* 0x0000001010077223 */ /* 0x000fe20000000007 */
[----:B------:R-:W-:Y:S01]  /*0ef0*/  FFMA R4, R3, R3, RZ ;  /* 0x0000000303047223 */ /* 0x000fe200000000ff */
[----:B------:R1:W-:Y:S01]  /*0f00*/  STS [R25+0x20], R12 ;  /* 0x0000200c19007388 */ /* 0x0003e20000000800 */
[----:B------:R-:W-:Y:S01]  /*0f10*/  FFMA R5, R18, R18, R5 ;  /* 0x0000001212057223 */ /* 0x000fe20000000005 */
[----:B------:R-:W-:Y:S01]  /*0f20*/  FFMA R6, R20, R20, R7 ;  /* 0x0000001414067223 */ /* 0x000fe20000000007 */
[----:B------:R-:W-:Y:S01]  /*0f30*/  FFMA R4, R15, R15, R4 ;  /* 0x0000000f0f047223 */ /* 0x000fe20000000004 */
[----:B------:R-:W-:-:S02]  /*0f40*/  HFMA2 R7, -RZ, RZ, 1.5048828125, 33.21875 ;  /* 0x3e055027ff077431 */ /* 0x000fc400000001ff */
[----:B------:R-:W-:Y:S01]  /*0f50*/  FMUL R5, R5, R6 ;  /* 0x0000000605057220 */ /* 0x000fe20000400000 */
[----:B------:R-:W-:-:S03]  /*0f60*/  FFMA R4, R19, R19, R4 ;  /* 0x0000001313047223 */ /* 0x000fc60000000004 */
[----:B------:R-:W-:-:S04]  /*0f70*/  FADD R5, R5, -R5 ;  /* 0x8000000505057221 */ /* 0x000fc80000000000 */
[----:B------:R-:W-:Y:S01]  /*0f80*/  FMUL R4, R4, R5 ;  /* 0x0000000504047220 */ /* 0x000fe20000400000 */
[----:B-1----:R-:W-:-:S03]  /*0f90*/  FMUL R25, R11, UR7 ;  /* 0x000000070b197c20 */ /* 0x002fc60008400000 */
[----:B------:R-:W-:Y:S01]  /*0fa0*/  FADD R5, R4, -R4 ;  /* 0x8000000404057221 */ /* 0x000fe20000000000 */
[----:B------:R-:W-:-:S03]  /*0fb0*/  FFMA R0, R0, UR7, -R25 ;  /* 0x0000000700007c23 */ /* 0x000fc60008000819 */
[----:B------:R-:W-:-:S05]  /*0fc0*/  FADD R4, R4, R5 ;  /* 0x0000000504047221 */ /* 0x000fca0000000000 */
[----:B------:R-:W-:-:S13]  /*0fd0*/  FSETP.GEU.AND P0, PT, R4, 1.175494350822287508e-38, PT ;  /* 0x008000000400780b */ /* 0x000fda0003f0e000 */
[----:B------:R-:W-:-:S05]  /*0fe0*/  @!P0 FMUL R4, R4, 8388608 ;  /* 0x4b00000004048820 */ /* 0x000fca0000400000 */
[----:B------:R-:W-:-:S04]  /*0ff0*/  IADD3 R5, PT, PT, R4, -0x3f2aaaab, RZ ;  /* 0xc0d5555504057810 */ /* 0x000fc80007ffe0ff */
[----:B------:R-:W-:-:S04]  /*1000*/  LOP3.LUT R5, R5, 0xff800000, RZ, 0xc0, !PT ;  /* 0xff80000005057812 */ /* 0x000fc800078ec0ff */
[----:B------:R-:W-:-:S05]  /*1010*/  IADD3 R6, PT, PT, R4, -R5, RZ ;  /* 0x8000000504067210 */ /* 0x000fca0007ffe0ff */
[----:B------:R-:W-:-:S04]  /*1020*/  FADD R6, R6, -1 ;  /* 0xbf80000006067421 */ /* 0x000fc80000000000 */
[----:B------:R-:W-:-:S04]  /*1030*/  FFMA R7, R6, -R7, 0.14084610342979431152 ;  /* 0x3e1039f606077423 */ /* 0x000fc80000000807 */
[----:B------:R-:W-:-:S04]  /*1040*/  FFMA R7, R6, R7, -0.12148627638816833496 ;  /* 0xbdf8cdcc06077423 */ /* 0x000fc80000000007 */
[----:B------:R-:W-:-:S04]  /*1050*/  FFMA R7, R6, R7, 0.13980610668659210205 ;  /* 0x3e0f295506077423 */ /* 0x000fc80000000007 */
[----:B------:R-:W-:-:S04]  /*1060*/  FFMA R7, R6, R7, -0.16684235632419586182 ;  /* 0xbe2ad8b906077423 */ /* 0x000fc80000000007 */
[----:B------:R-:W-:-:S04]  /*1070*/  FFMA R7, R6, R7, 0.20012299716472625732 ;  /* 0x3e4ced0b06077423 */ /* 0x000fc80000000007 */
[----:B------:R-:W-:-:S04]  /*1080*/  FFMA R7, R6, R7, -0.24999669194221496582 ;  /* 0xbe7fff2206077423 */ /* 0x000fc80000000007 */
[----:B------:R-:W-:-:S04]  /*1090*/  FFMA R7, R6, R7, 0.33333182334899902344 ;  /* 0x3eaaaa7806077423 */ /* 0x000fc80000000007 */
[----:B------:R-:W-:-:S04]  /*10a0*/  FFMA R7, R6, R7, -0.5 ;  /* 0xbf00000006077423 */ /* 0x000fc80000000007 */
[----:B------:R-:W-:-:S04]  /*10b0*/  FMUL R7, R6, R7 ;  /* 0x0000000706077220 */ /* 0x000fc80000400000 */
[----:B------:R-:W-:Y:S01]  /*10c0*/  FFMA R28, R6, R7, R6 ;  /* 0x00000007061c7223 */ /* 0x000fe20000000006 */
[----:B------:R-:W-:Y:S02]  /*10d0*/  I2FP.F32.S32 R6, R5 ;  /* 0x0000000500067245 */ /* 0x000fe40000201400 */
[----:B------:R-:W-:Y:S02]  /*10e0*/  FSEL R5, RZ, -23, P0 ;  /* 0xc1b80000ff057808 */ /* 0x000fe40000000000 */
[----:B------:R-:W-:Y:S02]  /*10f0*/  ISETP.GT.U32.AND P0, PT, R4, 0x7f7fffff, PT ;  /* 0x7f7fffff0400780c */ /* 0x000fe40003f04070 */
[----:B------:R-:W-:Y:S01]  /*1100*/  MOV R7, 0x7f800000 ;  /* 0x7f80000000077802 */ /* 0x000fe20000000f00 */
[----:B------:R-:W-:-:S04]  /*1110*/  FFMA R5, R6, 1.1920928955078125e-07, R5 ;  /* 0x3400000006057823 */ /* 0x000fc80000000005 */
[----:B------:R-:W-:Y:S01]  /*1120*/  FFMA R5, R5, 0.69314718246459960938, R28 ;  /* 0x3f31721805057823 */ /* 0x000fe2000000001c */
[----:B------:R-:W-:-:S05]  /*1130*/  MOV R28, 0x400 ;  /* 0x00000400001c7802 */ /* 0x000fca0000000f00 */
[C---:B------:R-:W-:Y:S01]  /*1140*/  @P0 FFMA R5, R4.reuse, R7, +INF ;  /* 0x7f80000004050423 */ /* 0x040fe20000000007 */
[----:B------:R-:W-:Y:S01]  /*1150*/  FSETP.NEU.AND P0, PT, R4, RZ, PT ;  /* 0x000000ff0400720b */ /* 0x000fe20003f0d000 */
[----:B------:R-:W-:Y:S01]  /*1160*/  FMUL R4, R26, UR7 ;  /* 0x000000071a047c20 */ /* 0x000fe20008400000 */
[----:B------:R-:W-:Y:S02]  /*1170*/  FMUL R7, R22, UR7 ;  /* 0x0000000716077c20 */ /* 0x000fe40008400000 */
[----:B------:R-:W-:Y:S01]  /*1180*/  FSEL R5, R5, -INF , P0 ;  /* 0xff80000005057808 */ /* 0x000fe20000000000 */
[----:B------:R-:W-:Y:S01]  /*1190*/  FFMA R6, R3, UR7, -R4 ;  /* 0x0000000703067c23 */ /* 0x000fe20008000804 */
[----:B------:R-:W-:Y:S01]  /*11a0*/  IADD3 R4, PT, PT, R28, 0x900, RZ ;  /* 0x000009001c047810 */ /* 0x000fe20007ffe0ff */
[----:B------:R-:W-:Y:S01]  /*11b0*/  FFMA R2, R2, UR7, -R7 ;  /* 0x0000000702027c23 */ /* 0x000fe20008000807 */
[----:B------:R-:W-:Y:S01]  /*11c0*/  IADD3 R28, PT, PT, R28, 0x2400, RZ ;  /* 0x000024001c1c7810 */ /* 0x000fe20007ffe0ff */
[----:B------:R-:W-:Y:S01]  /*11d0*/  FMUL.D2 R13, R5, UR6 ;  /* 0x00000006050d7c20 */ /* 0x000fe20008300000 */
[----:B0-----:R-:W-:-:S02]  /*11e0*/  LEA R29, R27, R4, 0x18 ;  /* 0x000000041b1d7211 */ /* 0x001fc400078ec0ff */
[----:B------:R-:W0:Y:S01]  /*11f0*/  LDC.64 R4, c[0x0][0x398] ;  /* 0x0000e600ff047b82 */ /* 0x000e220000000a00 */
[----:B------:R-:W-:Y:S01]  /*1200*/  FFMA R3, R13, R26, R6 ;  /* 0x0000001a0d037223 */ /* 0x000fe20000000006 */
[----:B------:R-:W-:Y:S01]  /*1210*/  LEA R27, R27, R28, 0x18 ;  /* 0x0000001c1b1b7211 */ /* 0x000fe200078ec0ff */
[C---:B------:R-:W-:Y:S01]  /*1220*/  FFMA R2, R13.reuse, R22, R2 ;  /* 0x000000160d027223 */ /* 0x040fe20000000002 */
[----:B------:R-:W-:Y:S01]  /*1230*/  FMUL R22, R10, UR7 ;  /* 0x000000070a167c20 */ /* 0x000fe20008400000 */
[----:B------:R-:W-:Y:S02]  /*1240*/  FFMA R0, R13, R11, R0 ;  /* 0x0000000b0d007223 */ /* 0x000fe40000000000 */
[C---:B------:R-:W-:Y:S01]  /*1250*/  IMAD R25, R14.reuse, 0x30, R27 ;  /* 0x000000300e197824 */ /* 0x040fe200078e021b */
[----:B------:R-:W1:Y:S01]  /*1260*/  LDC.64 R6, c[0x0][0x3a0] ;  /* 0x0000e800ff067b82 */ /* 0x000e620000000a00 */
[C---:B------:R-:W-:Y:S01]  /*1270*/  LEA R27, R14.reuse, R14, 0x1 ;  /* 0x0000000e0e1b7211 */ /* 0x040fe200078e08ff */
[----:B------:R-:W-:Y:S01]  /*1280*/  FFMA R31, R15, UR7, -R22 ;  /* 0x000000070f1f7c23 */ /* 0x000fe20008000816 */
[----:B------:R-:W-:-:S02]  /*1290*/  IMAD R15, R14, 0x24, R29 ;  /* 0x000000240e0f7824 */ /* 0x000fc400078e021d */
[----:B------:R-:W-:Y:S01]  /*12a0*/  FMUL R22, R23, UR7 ;  /* 0x0000000717167c20 */ /* 0x000fe20008400000 */
[----:B------:R-:W-:Y:S01]  /*12b0*/  FFMA R10, R13, R10, R31 ;  /* 0x0000000a0d0a7223 */ /* 0x000fe2000000001f */
[----:B0-----:R-:W-:-:S04]  /*12c0*/  IMAD.WIDE R4, R14, 0x4, R4 ;  /* 0x000000040e047825 */ /* 0x001fc800078e0204 */
[----:B------:R-:W-:-:S04]  /*12d0*/  FMUL R14, R9, UR7 ;  /* 0x00000007090e7c20 */ /* 0x000fc80008400000 */
[----:B------:R-:W-:Y:S01]  /*12e0*/  FFMA R14, R17, UR7, -R14 ;  /* 0x00000007110e7c23 */ /* 0x000fe2000800080e */
[----:B------:R-:W2:Y:S01]  /*12f0*/  LDG.E.CONSTANT R4, desc[UR4][R4.64] ;  /* 0x0000000404047981 */ /* 0x000ea2000c1e9900 */
[----:B-1----:R-:W-:-:S04]  /*1300*/  IMAD.WIDE R6, R27, 0x4, R6 ;  /* 0x000000041b067825 */ /* 0x002fc800078e0206 */
[----:B------:R-:W-:Y:S01]  /*1310*/  FMUL R27, R8, UR7 ;  /* 0x00000007081b7c20 */ /* 0x000fe20008400000 */
[----:B------:R-:W-:-:S03]  /*1320*/  FFMA R14, R13, R9, R14 ;  /* 0x000000090d0e7223 */ /* 0x000fc6000000000e */
[----:B------:R-:W-:Y:S01]  /*1330*/  FFMA R29, R16, UR7, -R27 ;  /* 0x00000007101d7c23 */ /* 0x000fe2000800081b */
[----:B------:R-:W-:Y:S01]  /*1340*/  FFMA R16, R19, UR7, -R22 ;  /* 0x0000000713107c23 */ /* 0x000fe20008000816 */
[----:B------:R-:W2:Y:S02]  /*1350*/  LDG.E.CONSTANT R17, desc[UR4][R6.64] ;  /* 0x0000000406117981 */ /* 0x000ea4000c1e9900 */
[C---:B------:R-:W-:Y:S01]  /*1360*/  FFMA R8, R13.reuse, R8, R29 ;  /* 0x000000080d087223 */ /* 0x040fe2000000001d */
[----:B------:R-:W-:Y:S01]  /*1370*/  FFMA R16, R13, R23, R16 ;  /* 0x000000170d107223 */ /* 0x000fe20000000010 */
[----:B------:R-:W3:Y:S01]  /*1380*/  LDG.E.CONSTANT R27, desc[UR4][R6.64+0xc] ;  /* 0x00000c04061b7981 */ /* 0x000ee2000c1e9900 */
[----:B------:R-:W-:Y:S01]  /*1390*/  FMUL R23, R24, UR7 ;  /* 0x0000000718177c20 */ /* 0x000fe20008400000 */
[----:B------:R-:W-:Y:S02]  /*13a0*/  FMUL R29, R12, UR7 ;  /* 0x000000070c1d7c20 */ /* 0x000fe40008400000 */
[----:B------:R-:W4:Y:S01]  /*13b0*/  LDG.E.CONSTANT R9, desc[UR4][R6.64+0x18] ;  /* 0x0000180406097981 */ /* 0x000f22000c1e9900 */
[----:B------:R-:W-:-:S03]  /*13c0*/  FFMA R18, R18, UR7, -R23 ;  /* 0x0000000712127c23 */ /* 0x000fc60008000817 */
[----:B------:R-:W5:Y:S01]  /*13d0*/  LDG.E.CONSTANT R11, desc[UR4][R6.64+0x4] ;  /* 0x00000404060b7981 */ /* 0x000f62000c1e9900 */
[----:B------:R-:W-:-:S03]  /*13e0*/  FFMA R33, R20, UR7, -R29 ;  /* 0x0000000714217c23 */ /* 0x000fc6000800081d */
[----:B------:R-:W5:Y:S04]  /*13f0*/  LDG.E.CONSTANT R19, desc[UR4][R6.64+0x10] ;  /* 0x0000100406137981 */ /* 0x000f68000c1e9900 */
[----:B------:R-:W5:Y:S04]  /*1400*/  LDG.E.CONSTANT R5, desc[UR4][R6.64+0x1c] ;  /* 0x00001c0406057981 */ /* 0x000f68000c1e9900 */
[----:B------:R-:W5:Y:S04]  /*1410*/  LDG.E.CONSTANT R29, desc[UR4][R6.64+0x8] ;  /* 0x00000804061d7981 */ /* 0x000f68000c1e9900 */
[----:B------:R-:W5:Y:S04]  /*1420*/  LDG.E.CONSTANT R23, desc[UR4][R6.64+0x14] ;  /* 0x0000140406177981 */ /* 0x000f68000c1e9900 */
[----:B------:R-:W5:Y:S01]  /*1430*/  LDG.E.CONSTANT R31, desc[UR4][R6.64+0x20] ;  /* 0x00002004061f7981 */ /* 0x000f62000c1e9900 */
[C---:B------:R-:W-:Y:S01]  /*1440*/  FFMA R24, R13.reuse, R24, R18 ;  /* 0x000000180d187223 */ /* 0x040fe20000000012 */
[----:B------:R-:W-:-:S02]  /*1450*/  FFMA R12, R13, R12, R33 ;  /* 0x0000000c0d0c7223 */ /* 0x000fc40000000021 */
[----:B------:R0:W-:Y:S04]  /*1460*/  STS [R21+0x4], R2 ;  /* 0x0000040215007388 */ /* 0x0001e80000000800 */
[----:B------:R1:W-:Y:S04]  /*1470*/  STS [R21+0x8], R0 ;  /* 0x0000080015007388 */ /* 0x0003e80000000800 */
[----:B------:R1:W-:Y:S04]  /*1480*/  STS [R21], R3 ;  /* 0x0000000315007388 */ /* 0x0003e80000000800 */
[----:B------:R-:W-:Y:S04]  /*1490*/  STS [R21+0xc], R10 ;  /* 0x00000c0a15007388 */ /* 0x000fe80000000800 */
[----:B------:R1:W-:Y:S04]  /*14a0*/  STS [R21+0x14], R8 ;  /* 0x0000140815007388 */ /* 0x0003e80000000800 */
[----:B------:R-:W-:Y:S04]  /*14b0*/  STS [R21+0x10], R14 ;  /* 0x0000100e15007388 */ /* 0x000fe80000000800 */
[----:B------:R-:W-:Y:S04]  /*14c0*/  STS [R21+0x18], R16 ;  /* 0x0000181015007388 */ /* 0x000fe80000000800 */
[----:B------:R-:W-:Y:S04]  /*14d0*/  STS [R21+0x1c], R24 ;  /* 0x00001c1815007388 */ /* 0x000fe80000000800 */
[----:B------:R-:W-:Y:S01]  /*14e0*/  STS [R21+0x20], R12 ;  /* 0x0000200c15007388 */ /* 0x000fe20000000800 */
[C---:B--2---:R-:W-:Y:S01]  /*14f0*/  FMUL R18, R4.reuse, R17 ;  /* 0x0000001104127220 */ /* 0x044fe20000400000 */
[C---:B---3--:R-:W-:Y:S01]  /*1500*/  FMUL R27, R4.reuse, R27 ;  /* 0x0000001b041b7220 */ /* 0x048fe20000400000 */
[----:B----4-:R-:W-:-:S02]  /*1510*/  FMUL R9, R4, R9 ;  /* 0x0000000904097220 */ /* 0x010fc40000400000 */
[----:B------:R-:W-:Y:S01]  /*1520*/  FFMA R13, R3, R18, RZ ;  /* 0x00000012030d7223 */ /* 0x000fe200000000ff */
[----:B------:R-:W-:Y:S01]  /*1530*/  FFMA R27, R2, R27, RZ ;  /* 0x0000001b021b7223 */ /* 0x000fe200000000ff */
[----:B-----5:R-:W-:Y:S01]  /*1540*/  FMUL R11, R4, R11 ;  /* 0x0000000b040b7220 */ /* 0x020fe20000400000 */
[----:B------:R-:W-:Y:S01]  /*1550*/  FFMA R9, R0, R9, RZ ;  /* 0x0000000900097223 */ /* 0x000fe200000000ff */
[C---:B------:R-:W-:Y:S01]  /*1560*/  FMUL R19, R4.reuse, R19 ;  /* 0x0000001304137220 */ /* 0x040fe20000400000 */
[----:B------:R-:W-:Y:S01]  /*1570*/  FMUL R5, R4, R5 ;  /* 0x0000000504057220 */ /* 0x000fe20000400000 */
[----:B------:R-:W-:Y:S02]  /*1580*/  FFMA R11, R10, R11, R13 ;  /* 0x0000000b0a0b7223 */ /* 0x000fe4000000000d */
[----:B------:R-:W-:Y:S01]  /*1590*/  FFMA R19, R14, R19, R27 ;  /* 0x000000130e137223 */ /* 0x000fe2000000001b */
[----:B------:R-:W-:Y:S01]  /*15a0*/  FFMA R5, R8, R5, R9 ;  /* 0x0000000508057223 */ /* 0x000fe20000000009 */
[C---:B------:R-:W-:Y:S01]  /*15b0*/  FMUL R29, R4.reuse, R29 ;  /* 0x0000001d041d7220 */ /* 0x040fe20000400000 */
[C---:B------:R-:W-:Y:S01]  /*15c0*/  FMUL R23, R4.reuse, R23 ;  /* 0x0000001704177220 */ /* 0x040fe20000400000 */
[----:B------:R-:W-:-:S02]  /*15d0*/  FMUL R31, R4, R31 ;  /* 0x0000001f041f7220 */ /* 0x000fc40000400000 */
[----:B0-----:R-:W-:Y:S01]  /*15e0*/  FFMA R2, R16, R29, R11 ;  /* 0x0000001d10027223 */ /* 0x001fe2000000000b */
[----:B------:R-:W-:Y:S01]  /*15f0*/  FFMA R4, R24, R23, R19 ;  /* 0x0000001718047223 */ /* 0x000fe20000000013 */
[----:B------:R-:W-:Y:S02]  /*1600*/  FFMA R6, R12, R31, R5 ;  /* 0x0000001f0c067223 */ /* 0x000fe40000000005 */
[----:B------:R-:W-:Y:S01]  /*1610*/  FADD R5, RZ, R2 ;  /* 0x00000002ff057221 */ /* 0x000fe20000000000 */
[----:B------:R-:W-:Y:S01]  /*1620*/  FADD R9, RZ, R4 ;  /* 0x00000004ff097221 */ /* 0x000fe20000000000 */
[----:B------:R-:W-:Y:S02]  /*1630*/  FADD R11, RZ, R6 ;  /* 0x00000006ff0b7221 */ /* 0x000fe40000000000 */
[----:B------:R-:W-:Y:S01]  /*1640*/  FADD R7, R2, R5 ;  /* 0x0000000502077221 */ /* 0x000fe20000000000 */
[----:B------:R-:W-:Y:S01]  /*1650*/  FADD R9, R4, R9 ;  /* 0x0000000904097221 */ /* 0x000fe20000000000 */
[----:B------:R-:W-:-:S02]  /*1660*/  FADD R11, R6, R11 ;  /* 0x0000000b060b7221 */ /* 0x000fc40000000000 */
[----:B-1----:R-:W-:Y:S01]  /*1670*/  FADD R0, R2, R7 ;  /* 0x0000000702007221 */ /* 0x002fe20000000000 */
[----:B------:R-:W-:Y:S01]  /*1680*/  FADD R9, R4, R9 ;  /* 0x0000000904097221 */ /* 0x000fe20000000000 */
[----:B------:R-:W-:Y:S01]  /*1690*/  FADD R11, R6, R11 ;  /* 0x0000000b060b7221 */ /* 0x000fe20000000000 */
[----:B------:R-:W-:Y:S01]  /*16a0*/  MOV R3, R2 ;  /* 0x0000000200037202 */ /* 0x000fe20000000f00 */
[----:B------:R-:W-:Y:S01]  /*16b0*/  FADD R0, -R0, -RZ ;  /* 0x800000ff00007221 */ /* 0x000fe20000000100 */
[----:B------:R-:W-:Y:S01]  /*16c0*/  MOV R5, R4 ;  /* 0x0000000400057202 */ /* 0x000fe20000000f00 */
[----:B------:R-:W-:Y:S01]  /*16d0*/  FADD R8, -R9, -RZ ;  /* 0x800000ff09087221 */ /* 0x000fe20000000100 */
[----:B------:R-:W-:Y:S01]  /*16e0*/  MOV R7, R6 ;  /* 0x0000000600077202 */ /* 0x000fe20000000f00 */
[----:B------:R-:W-:Y:S01]  /*16f0*/  FADD R10, -R11, -RZ ;  /* 0x800000ff0b0a7221 */ /* 0x000fe20000000100 */
[----:B------:R-:W-:Y:S04]  /*1700*/  STS [R15], R2 ;  /* 0x000000020f007388 */ /* 0x000fe80000000800 */
[----:B------:R-:W-:Y:S04]  /*1710*/  STS [R15+0x4], R2 ;  /* 0x000004020f007388 */ /* 0x000fe80000000800 */
[----:B------:R-:W-:Y:S04]  /*1720*/  STS [R15+0x8], R2 ;  /* 0x000008020f007388 */ /* 0x000fe80000000800 */
[----:B------:R-:W-:Y:S04]  /*1730*/  STS [R15+0xc], R4 ;  /* 0x00000c040f007388 */ /* 0x000fe80000000800 */
[----:B------:R-:W-:Y:S04]  /*1740*/  STS [R15+0x10], R4 ;  /* 0x000010040f007388 */ /* 0x000fe80000000800 */
[----:B------:R-:W-:Y:S04]  /*1750*/  STS [R15+0x14], R4 ;  /* 0x000014040f007388 */ /* 0x000fe80000000800 */
[----:B------:R-:W-:Y:S04]  /*1760*/  STS [R15+0x18], R6 ;  /* 0x000018060f007388 */ /* 0x000fe80000000800 */
[----:B------:R-:W-:Y:S04]  /*1770*/  STS [R15+0x1c], R6 ;  /* 0x00001c060f007388 */ /* 0x000fe80000000800 */
[----:B------:R-:W-:Y:S04]  /*1780*/  STS [R15+0x20], R6 ;  /* 0x000020060f007388 */ /* 0x000fe80000000800 */
[----:B------:R-:W-:Y:S04]  /*1790*/  STS.64 [R25], R2 ;  /* 0x0000000219007388 */ /* 0x000fe80000000a00 */
[----:B------:R-:W-:Y:S04]  /*17a0*/  STS [R25+0x8], R2 ;  /* 0x0000080219007388 */ /* 0x000fe80000000800 */
[----:B------:R-:W-:Y:S04]  /*17b0*/  STS.64 [R25+0x10], R4 ;  /* 0x0000100419007388 */ /* 0x000fe80000000a00 */
[----:B------:R-:W-:Y:S04]  /*17c0*/  STS [R25+0x18], R4 ;  /* 0x0000180419007388 */ /* 0x000fe80000000800 */
[----:B------:R-:W-:Y:S04]  /*17d0*/  STS.64 [R25+0x20], R6 ;  /* 0x0000200619007388 */ /* 0x000fe80000000a00 */
[----:B------:R-:W-:Y:S04]  /*17e0*/  STS [R25+0x28], R6 ;  /* 0x0000280619007388 */ /* 0x000fe80000000800 */
[----:B------:R-:W-:Y:S04]  /*17f0*/  STS [R25+0xc], R0 ;  /* 0x00000c0019007388 */ /* 0x000fe80000000800 */
[----:B------:R-:W-:Y:S04]  /*1800*/  STS [R25+0x1c], R8 ;  /* 0x00001c0819007388 */ /* 0x000fe80000000800 */
[----:B------:R-:W-:Y:S01]  /*1810*/  STS [R25+0x2c], R10 ;  /* 0x00002c0a19007388 */ /* 0x000fe20000000800 */
[----:B------:R-:W-:Y:S05]  /*1820*/  EXIT ;  /* 0x000000000000794d */ /* 0x000fea0003800000 */
        .weak           $__internal_0_$__cuda_sm3x_div_rn_noftz_f32_slowpath
        .type           $__internal_0_$__cuda_sm3x_div_rn_noftz_f32_slowpath,@function
        .size           $__internal_0_$__cuda_sm3x_div_rn_noftz_f32_slowpath,(.L_x_30 - $__internal_0_$__cuda_sm3x_div_rn_noftz_f32_slowpath)
$__internal_0_$__cuda_sm3x_div_rn_noftz_f32_slowpath:
[----:B------:R-:W-:Y:S01]  /*1830*/  SHF.R.U32.HI R28, RZ, 0x17, R13 ;  /* 0x00000017ff1c7819 */ /* 0x000fe2000001160d */
[----:B------:R-:W-:Y:S01]  /*1840*/  BSSY.RECONVERGENT B1, `(.L_x_18) ;  /* 0x0000063000017945 */ /* 0x000fe20003800200 */
[----:B------:R-:W-:Y:S02]  /*1850*/  SHF.R.U32.HI R31, RZ, 0x17, R12 ;  /* 0x00000017ff1f7819 */ /* 0x000fe4000001160c */
[----:B------:R-:W-:Y:S02]  /*1860*/  LOP3.LUT R28, R28, 0xff, RZ, 0xc0, !PT ;  /* 0x000000ff1c1c7812 */ /* 0x000fe400078ec0ff */
[----:B------:R-:W-:Y:S02]  /*1870*/  LOP3.LUT R31, R31, 0xff, RZ, 0xc0, !PT ;  /* 0x000000ff1f1f7812 */ /* 0x000fe400078ec0ff */
[----:B------:R-:W-:Y:S02]  /*1880*/  IADD3 R30, PT, PT, R28, -0x1, RZ ;  /* 0xffffffff1c1e7810 */ /* 0x000fe40007ffe0ff */
[----:B------:R-:W-:-:S02]  /*1890*/  IADD3 R32, PT, PT, R31, -0x1, RZ ;  /* 0xffffffff1f207810 */ /* 0x000fc40007ffe0ff */
[----:B------:R-:W-:-:S04]  /*18a0*/  ISETP.GT.U32.AND P0, PT, R30, 0xfd, PT ;  /* 0x000000fd1e00780c */ /* 0x000fc80003f04070 */
[----:B------:R-:W-:-:S13]  /*18b0*/  ISETP.GT.U32.OR P0, PT, R32, 0xfd, P0 ;  /* 0x000000fd2000780c */ /* 0x000fda0000704470 */
[----:B------:R-:W-:Y:S01]  /*18c0*/  @!P0 MOV R30, RZ ;  /* 0x000000ff001e8202 */ /* 0x000fe20000000f00 */
[----:B------:R-:W-:Y:S06]  /*18d0*/  @!P0 BRA `(.L_x_19) ;  /* 0x0000000000608947 */ /* 0x000fec0003800000 */
[----:B------:R-:W-:Y:S02]  /*18e0*/  FSETP.GTU.FTZ.AND P0, PT, |R12|, +INF , PT ;  /* 0x7f8000000c00780b */ /* 0x000fe40003f1c200 */
[----:B------:R-:W-:-:S04]  /*18f0*/  FSETP.GTU.FTZ.AND P1, PT, |R13|, +INF , PT ;  /* 0x7f8000000d00780b */ /* 0x000fc80003f3c200 */
[----:B------:R-:W-:-:S13]  /*1900*/  PLOP3.LUT P0, PT, P0, P1, PT, 0xf8, 0x8f ;  /* 0x00000000008f781c */ /* 0x000fda0000703f70 */
[----:B------:R-:W-:Y:S05]  /*1910*/  @P0 BRA `(.L_x_20) ;  /* 0x0000000400500947 */ /* 0x000fea0003800000 */
[----:B------:R-:W-:-:S13]  /*1920*/  LOP3.LUT P0, RZ, R13, 0x7fffffff, R12, 0xc8, !PT ;  /* 0x7fffffff0dff7812 */ /* 0x000fda000780c80c */
[----:B------:R-:W-:Y:S05]  /*1930*/  @!P0 BRA `(.L_x_21) ;  /* 0x0000000400408947 */ /* 0x000fea0003800000 */
[C---:B------:R-:W-:Y:S02]  /*1940*/  FSETP.NEU.FTZ.AND P2, PT, |R12|.reuse, +INF , PT ;  /* 0x7f8000000c00780b */ /* 0x040fe40003f5d200 */
[----:B------:R-:W-:Y:S02]  /*1950*/  FSETP.NEU.FTZ.AND P1, PT, |R13|, +INF , PT ;  /* 0x7f8000000d00780b */ /* 0x000fe40003f3d200 */
[----:B------:R-:W-:-:S11]  /*1960*/  FSETP.NEU.FTZ.AND P0, PT, |R12|, +INF , PT ;  /* 0x7f8000000c00780b */ /* 0x000fd60003f1d200 */
[----:B------:R-:W-:Y:S05]  /*1970*/  @!P1 BRA !P2, `(.L_x_21) ;  /* 0x0000000400309947 */ /* 0x000fea0005000000 */
[----:B------:R-:W-:-:S04]  /*1980*/  LOP3.LUT P2, RZ, R12, 0x7fffffff, RZ, 0xc0, !PT ;  /* 0x7fffffff0cff7812 */ /* 0x000fc8000784c0ff */
[----:B------:R-:W-:-:S13]  /*1990*/  PLOP3.LUT P1, PT, P1, P2, PT, 0x2f, 0xf2 ;  /* 0x0000000000f2781c */ /* 0x000fda0000f24577 */
[----:B------:R-:W-:Y:S05]  /*19a0*/  @P1 BRA `(.L_x_22) ;  /* 0x00000004001c1947 */ /* 0x000fea0003800000 */
[----:B------:R-:W-:-:S04]  /*19b0*/  LOP3.LUT P1, RZ, R13, 0x7fffffff, RZ, 0xc0, !PT ;  /* 0x7fffffff0dff7812 */ /* 0x000fc8000782c0ff */
[----:B------:R-:W-:-:S13]  /*19c0*/  PLOP3.LUT P0, PT, P0, P1, PT, 0x2f, 0xf2 ;  /* 0x0000000000f2781c */ /* 0x000fda0000702577 */
[----:B------:R-:W-:Y:S05]  /*19d0*/  @P0 BRA `(.L_x_23) ;  /* 0x0000000400040947 */ /* 0x000fea0003800000 */
[----:B------:R-:W-:Y:S02]  /*19e0*/  ISETP.GE.AND P0, PT, R32, RZ, PT ;  /* 0x000000ff2000720c */ /* 0x000fe40003f06270 */
[----:B------:R-:W-:-:S04]  /*19f0*/  IADD3 R30, PT, PT, R28, -0x1, RZ ;  /* 0xffffffff1c1e7810 */ /* 0x000fc80007ffe0ff */
[----:B------:R-:W-:-:S07]  /*1a00*/  ISETP.GE.AND P1, PT, R30, RZ, PT ;  /* 0x000000ff1e00720c */ /* 0x000fce0003f26270 */
[----:B------:R-:W-:Y:S01]  /*1a10*/  @P0 MOV R30, RZ ;  /* 0x000000ff001e0202 */ /* 0x000fe20000000f00 */
[----:B------:R-:W-:Y:S01]  /*1a20*/  @!P0 FFMA R12, R12, 1.84467440737095516160e+19, RZ ;  /* 0x5f8000000c0c8823 */ /* 0x000fe200000000ff */
[----:B------:R-:W-:-:S04]  /*1a30*/  @!P0 MOV R30, 0xffffffc0 ;  /* 0xffffffc0001e8802 */ /* 0x000fc80000000f00 */
[----:B------:R-:W-:Y:S01]  /*1a40*/  @!P1 FFMA R13, R13, 1.84467440737095516160e+19, RZ ;  /* 0x5f8000000d0d9823 */ /* 0x000fe200000000ff */
[----:B------:R-:W-:-:S07]  /*1a50*/  @!P1 IADD3 R30, PT, PT, R30, 0x40, RZ ;  /* 0x000000401e1e9810 */ /* 0x000fce0007ffe0ff */
.L_x_19:
[----:B------:R-:W-:Y:S01]  /*1a60*/  LEA R32, R28, 0xc0800000, 0x17 ;  /* 0xc08000001c207811 */ /* 0x000fe200078eb8ff */
[----:B------:R-:W-:Y:S01]  /*1a70*/  BSSY.RECONVERGENT B2, `(.L_x_24) ;  /* 0x0000036000027945 */ /* 0x000fe20003800200 */
[----:B------:R-:W-:Y:S02]  /*1a80*/  IADD3 R31, PT, PT, R31, -0x7f, RZ ;  /* 0xffffff811f1f7810 */ /* 0x000fe40007ffe0ff */
[----:B------:R-:W-:Y:S02]  /*1a90*/  IADD3 R33, PT, PT, -R32, R13, RZ ;  /* 0x0000000d20217210 */ /* 0x000fe40007ffe1ff */
[C---:B------:R-:W-:Y:S01]  /*1aa0*/  IADD3 R13, PT, PT, R31.reuse, 0x7f, -R28 ;  /* 0x0000007f1f0d7810 */ /* 0x040fe20007ffe81c */
[----:B------:R-:W-:Y:S01]  /*1ab0*/  IMAD R12, R31, -0x800000, R12 ;  /* 0xff8000001f0c7824 */ /* 0x000fe200078e020c */
[----:B------:R-:W0:Y:S01]  /*1ac0*/  MUFU.RCP R28, R33 ;  /* 0x00000021001c7308 */ /* 0x000e220000001000 */
[----:B------:R-:W-:Y:S01]  /*1ad0*/  FADD.FTZ R31, -R33, -RZ ;  /* 0x800000ff211f7221 */ /* 0x000fe20000010100 */
[----:B------:R-:W-:-:S03]  /*1ae0*/  IADD3 R30, PT, PT, R13, R30, RZ ;  /* 0x0000001e0d1e7210 */ /* 0x000fc60007ffe0ff */
[----:B0-----:R-:W-:-:S04]  /*1af0*/  FFMA R13, R28, R31, 1 ;  /* 0x3f8000001c0d7423 */ /* 0x001fc8000000001f */
[----:B------:R-:W-:-:S04]  /*1b00*/  FFMA R28, R28, R13, R28 ;  /* 0x0000000d1c1c7223 */ /* 0x000fc8000000001c */
[----:B------:R-:W-:-:S04]  /*1b10*/  FFMA R13, R12, R28, RZ ;  /* 0x0000001c0c0d7223 */ /* 0x000fc800000000ff */
[----:B------:R-:W-:-:S04]  /*1b20*/  FFMA R32, R31, R13, R12 ;  /* 0x0000000d1f207223 */ /* 0x000fc8000000000c */
[----:B------:R-:W-:-:S04]  /*1b30*/  FFMA R13, R28, R32, R13 ;  /* 0x000000201c0d7223 */ /* 0x000fc8000000000d */
[----:B------:R-:W-:-:S04]  /*1b40*/  FFMA R32, R31, R13, R12 ;  /* 0x0000000d1f207223 */ /* 0x000fc8000000000c */
[----:B------:R-:W-:-:S05]  /*1b50*/  FFMA R31, R28, R32, R13 ;  /* 0x000000201c1f7223 */ /* 0x000fca000000000d */
[----:B------:R-:W-:-:S04]  /*1b60*/  SHF.R.U32.HI R12, RZ, 0x17, R31 ;  /* 0x00000017ff0c7819 */ /* 0x000fc8000001161f */
[----:B------:R-:W-:-:S04]  /*1b70*/  LOP3.LUT R33, R12, 0xff, RZ, 0xc0, !PT ;  /* 0x000000ff0c217812 */ /* 0x000fc800078ec0ff */
[----:B------:R-:W-:-:S04]  /*1b80*/  IADD3 R12, PT, PT, R33, R30, RZ ;  /* 0x0000001e210c7210 */ /* 0x000fc80007ffe0ff */
[----:B------:R-:W-:-:S04]  /*1b90*/  IADD3 R33, PT, PT, R12, -0x1, RZ ;  /* 0xffffffff0c217810 */ /* 0x000fc80007ffe0ff */
[----:B------:R-:W-:-:S13]  /*1ba0*/  ISETP.GE.U32.AND P0, PT, R33, 0xfe, PT ;  /* 0x000000fe2100780c */ /* 0x000fda0003f06070 */
[----:B------:R-:W-:Y:S05]  /*1bb0*/  @!P0 BRA `(.L_x_25) ;  /* 0x0000000000808947 */ /* 0x000fea0003800000 */
[----:B------:R-:W-:-:S13]  /*1bc0*/  ISETP.GT.AND P0, PT, R12, 0xfe, PT ;  /* 0x000000fe0c00780c */ /* 0x000fda0003f04270 */
[----:B------:R-:W-:Y:S05]  /*1bd0*/  @P0 BRA `(.L_x_26) ;  /* 0x00000000006c0947 */ /* 0x000fea0003800000 */
[----:B------:R-:W-:-:S13]  /*1be0*/  ISETP.GE.AND P0, PT, R12, 0x1, PT ;  /* 0x000000010c00780c */ /* 0x000fda0003f06270 */
[----:B------:R-:W-:Y:S05]  /*1bf0*/  @P0 BRA `(.L_x_27) ;  /* 0x0000000000740947 */ /* 0x000fea0003800000 */
[----:B------:R-:W-:Y:S02]  /*1c00*/  ISETP.GE.AND P0, PT, R12, -0x18, PT ;  /* 0xffffffe80c00780c */ /* 0x000fe40003f06270 */
[----:B------:R-:W-:-:S11]  /*1c10*/  LOP3.LUT R31, R31, 0x80000000, RZ, 0xc0, !PT ;  /* 0x800000001f1f7812 */ /* 0x000fd600078ec0ff */
[----:B------:R-:W-:Y:S05]  /*1c20*/  @!P0 BRA `(.L_x_27) ;  /* 0x0000000000688947 */ /* 0x000fea0003800000 */
[CCC-:B------:R-:W-:Y:S01]  /*1c30*/  FFMA.RP R30, R28.reuse, R32.reuse, R13.reuse ;  /* 0x000000201c1e7223 */ /* 0x1c0fe2000000800d */
[CCC-:B------:R-:W-:Y:S01]  /*1c40*/  FFMA.RM R33, R28.reuse, R32.reuse, R13.reuse ;  /* 0x000000201c217223 */ /* 0x1c0fe2000000400d */
[----:B------:R-:W-:Y:S01]  /*1c50*/  FFMA.RZ R13, R28, R32, R13 ;  /* 0x000000201c0d7223 */ /* 0x000fe2000000c00d */
[C---:B------:R-:W-:Y:S02]  /*1c60*/  IADD3 R28, PT, PT, R12.reuse, 0x20, RZ ;  /* 0x000000200c1c7810 */ /* 0x040fe40007ffe0ff */
[C---:B------:R-:W-:Y:S02]  /*1c70*/  ISETP.NE.AND P2, PT, R12.reuse, RZ, PT ;  /* 0x000000ff0c00720c */ /* 0x040fe40003f45270 */
[----:B------:R-:W-:Y:S02]  /*1c80*/  LOP3.LUT R13, R13, 0x7fffff, RZ, 0xc0, !PT ;  /* 0x007fffff0d0d7812 */ /* 0x000fe400078ec0ff */
[----:B------:R-:W-:Y:S02]  /*1c90*/  ISETP.NE.AND P1, PT, R12, RZ, PT ;  /* 0x000000ff0c00720c */ /* 0x000fe40003f25270 */
[----:B------:R-:W-:-:S02]  /*1ca0*/  LOP3.LUT R13, R13, 0x800000, RZ, 0xfc, !PT ;  /* 0x008000000d0d7812 */ /* 0x000fc400078efcff */
[----:B------:R-:W-:Y:S02]  /*1cb0*/  IADD3 R12, PT, PT, -R12, RZ, RZ ;  /* 0x000000ff0c0c7210 */ /* 0x000fe40007ffe1ff */
[----:B------:R-:W-:Y:S02]  /*1cc0*/  SHF.L.U32 R28, R13, R28, RZ ;  /* 0x0000001c0d1c7219 */ /* 0x000fe400000006ff */
[----:B------:R-:W-:Y:S02]  /*1cd0*/  FSETP.NEU.FTZ.AND P0, PT, R30, R33, PT ;  /* 0x000000211e00720b */ /* 0x000fe40003f1d000 */
[----:B------:R-:W-:Y:S02]  /*1ce0*/  ISETP.NE.AND P1, PT, R28, RZ, P1 ;  /* 0x000000ff1c00720c */ /* 0x000fe40000f25270 */
[----:B------:R-:W-:Y:S02]  /*1cf0*/  SEL R12, R12, RZ, P2 ;  /* 0x000000ff0c0c7207 */ /* 0x000fe40001000000 */
[----:B------:R-:W-:-:S02]  /*1d00*/  PLOP3.LUT P0, PT, P0, P1, PT, 0xf8, 0x8f ;  /* 0x00000000008f781c */ /* 0x000fc40000703f70 */
[----:B------:R-:W-:Y:S02]  /*1d10*/  SHF.R.U32.HI R12, RZ, R12, R13 ;  /* 0x0000000cff0c7219 */ /* 0x000fe4000001160d */
[----:B------:R-:W-:Y:S02]  /*1d20*/  SEL R13, RZ, 0x1, !P0 ;  /* 0x00000001ff0d7807 */ /* 0x000fe40004000000 */
[----:B------:R-:W-:-:S04]  /*1d30*/  SHF.R.U32.HI R28, RZ, 0x1, R12 ;  /* 0x00000001ff1c7819 */ /* 0x000fc8000001160c */
[----:B------:R-:W-:-:S04]  /*1d40*/  LOP3.LUT R13, R13, 0x1, R28, 0xf8, !PT ;  /* 0x000000010d0d7812 */ /* 0x000fc800078ef81c */
[----:B------:R-:W-:-:S04]  /*1d50*/  LOP3.LUT R13, R13, R12, RZ, 0xc0, !PT ;  /* 0x0000000c0d0d7212 */ /* 0x000fc800078ec0ff */
[----:B------:R-:W-:-:S04]  /*1d60*/  IADD3 R28, PT, PT, R28, R13, RZ ;  /* 0x0000000d1c1c7210 */ /* 0x000fc80007ffe0ff */
[----:B------:R-:W-:Y:S01]  /*1d70*/  LOP3.LUT R31, R28, R31, RZ, 0xfc, !PT ;  /* 0x0000001f1c1f7212 */ /* 0x000fe200078efcff */
[----:B------:R-:W-:Y:S06]  /*1d80*/  BRA `(.L_x_27) ;  /* 0x0000000000107947 */ /* 0x000fec0003800000 */
.L_x_26:
[----:B------:R-:W-:-:S04]  /*1d90*/  LOP3.LUT R31, R31, 0x80000000, RZ, 0xc0, !PT ;  /* 0x800000001f1f7812 */ /* 0x000fc800078ec0ff */
[----:B------:R-:W-:Y:S01]  /*1da0*/  LOP3.LUT R31, R31, 0x7f800000, RZ, 0xfc, !PT ;  /* 0x7f8000001f1f7812 */ /* 0x000fe200078efcff */
[----:B------:R-:W-:Y:S06]  /*1db0*/  BRA `(.L_x_27) ;  /* 0x0000000000047947 */ /* 0x000fec0003800000 */
.L_x_25:
[----:B------:R-:W-:-:S07]  /*1dc0*/  LEA R31, R30, R31, 0x17 ;  /* 0x0000001f1e1f7211 */ /* 0x000fce00078eb8ff */
.L_x_27:
[----:B------:R-:W-:Y:S05]  /*1dd0*/  BSYNC.RECONVERGENT B2 ;  /* 0x0000000000027941 */ /* 0x000fea0003800200 */
.L_x_24:
[----:B------:R-:W-:Y:S05]  /*1de0*/  BRA `(.L_x_28) ;  /* 0x0000000000207947 */ /* 0x000fea0003800000 */
.L_x_23:
[----:B------:R-:W-:-:S04]  /*1df0*/  LOP3.LUT R12, R13, 0x80000000, R12, 0x48, !PT ;  /* 0x800000000d0c7812 */ /* 0x000fc800078e480c */
[----:B------:R-:W-:Y:S01]  /*1e00*/  LOP3.LUT R31, R12, 0x7f800000, RZ, 0xfc, !PT ;  /* 0x7f8000000c1f7812 */ /* 0x000fe200078efcff */
[----:B------:R-:W-:Y:S06]  /*1e10*/  BRA `(.L_x_28) ;  /* 0x0000000000147947 */ /* 0x000fec0003800000 */
.L_x_22:
[----:B------:R-:W-:Y:S01]  /*1e20*/  LOP3.LUT R31, R13, 0x80000000, R12, 0x48, !PT ;  /* 0x800000000d1f7812 */ /* 0x000fe200078e480c */
[----:B------:R-:W-:Y:S06]  /*1e30*/  BRA `(.L_x_28) ;  /* 0x00000000000c7947 */ /* 0x000fec0003800000 */
.L_x_21:
[----:B------:R-:W0:Y:S01]  /*1e40*/  MUFU.RSQ R31, -QNAN ;  /* 0xffc00000001f7908 */ /* 0x000e220000001400 */
[----:B------:R-:W-:Y:S05]  /*1e50*/  BRA `(.L_x_28) ;  /* 0x0000000000047947 */ /* 0x000fea0003800000 */
.L_x_20:
[----:B------:R-:W-:-:S07]  /*1e60*/  FADD.FTZ R31, R12, R13 ;  /* 0x0000000d0c1f7221 */ /* 0x000fce0000010000 */
.L_x_28:
[----:B------:R-:W-:Y:S05]  /*1e70*/  BSYNC.RECONVERGENT B1 ;  /* 0x0000000000017941 */ /* 0x000fea0003800200 */
.L_x_18:
[----:B------:R-:W-:Y:S01]  /*1e80*/  HFMA2 R13, -RZ, RZ, 0, 0 ;  /* 0x00000000ff0d7431 */ /* 0x000fe200000001ff */
[----:B------:R-:W-:-:S04]  /*1e90*/  MOV R12, R29 ;  /* 0x0000001d000c7202 */ /* 0x000fc80000000f00 */
[----:B0-----:R-:W-:Y:S05]  /*1ea0*/  RET.REL.NODEC R12 `(_Z18solveFEMConstraintPfPiS_S_S_ff) ;  /* 0xffffffe00c547950 */ /* 0x001fea0003c3ffff */
.L_x_29:
[----:B------:R-:W-:-:S00]  /*1eb0*/  BRA `(.L_x_29) ;  /* 0xfffffffc00fc7947 */ /* 0x000fc0000383ffff */
[----:B------:R-:W-:-:S00]  /*1ec0*/  NOP ;  /* 0x0000000000007918 */ /* 0x000fc00000000000 */
        /* <DEDUP_REMOVED lines=11> */
.L_x_30:


//--------------------- .nv.shared._Z18solveFEMConstraintPfPiS_S_S_ff --------------------------
	.section	.nv.shared._Z18solveFEMConstraintPfPiS_S_S_ff,"aw",@nobits
	.sectionflags	@""
	.align	4
.nv.shared._Z18solveFEMConstraintPfPiS_S_S_ff:
	.zero		13312


//--------------------- .nv.shared.reserved.0     --------------------------
	.section	.nv.shared.reserved.0,"aw",@nobits
	.weak		__nv_reservedSMEM_offset_0_alias
	.size		__nv_reservedSMEM_offset_0_alias, 0, 64
	.other		__nv_reservedSMEM_offset_0_alias,@"STO_CUDA_RESERVED_SHARED STV_DEFAULT"
__nv_reservedSMEM_offset_0_alias:
	.zero		0
	.zero		64


//--------------------- .nv.constant0._Z18solveFEMConstraintPfPiS_S_S_ff --------------------------
	.section	.nv.constant0._Z18solveFEMConstraintPfPiS_S_S_ff,"a",@progbits
	.sectionflags	@""
	.align	4
.nv.constant0._Z18solveFEMConstraintPfPiS_S_S_ff:
	.zero		944


//--------------------- SYMBOLS --------------------------

	.type		.nv.reservedSmem.offset0,@object
	.size		.nv.reservedSmem.offset0,0x4
	.type		.nv.reservedSmem.cap,@object
	.size		.nv.reservedSmem.cap,0x4
